//
// Generated by NVIDIA NVVM Compiler
//
// Compiler Build ID: CL-36424714
// Cuda compilation tools, release 13.0, V13.0.88
// Based on NVVM 20.0.0
//

.version 9.0
.target sm_100
.address_size 64

	// .globl	_Z15matrix_add_basePKfS0_Pfi
.global .align 1 .b8 _ZN34_INTERNAL_b4a2de89_4_k_cu_b90554174cuda3std3__45__cpo5beginE[1];
.global .align 1 .b8 _ZN34_INTERNAL_b4a2de89_4_k_cu_b90554174cuda3std3__45__cpo3endE[1];
.global .align 1 .b8 _ZN34_INTERNAL_b4a2de89_4_k_cu_b90554174cuda3std3__45__cpo6cbeginE[1];
.global .align 1 .b8 _ZN34_INTERNAL_b4a2de89_4_k_cu_b90554174cuda3std3__45__cpo4cendE[1];
.global .align 1 .b8 _ZN34_INTERNAL_b4a2de89_4_k_cu_b90554174cuda3std3__45__cpo6rbeginE[1];
.global .align 1 .b8 _ZN34_INTERNAL_b4a2de89_4_k_cu_b90554174cuda3std3__45__cpo4rendE[1];
.global .align 1 .b8 _ZN34_INTERNAL_b4a2de89_4_k_cu_b90554174cuda3std3__45__cpo7crbeginE[1];
.global .align 1 .b8 _ZN34_INTERNAL_b4a2de89_4_k_cu_b90554174cuda3std3__45__cpo5crendE[1];
.global .align 1 .b8 _ZN34_INTERNAL_b4a2de89_4_k_cu_b90554174cuda3std3__436_GLOBAL__N__b4a2de89_4_k_cu_b90554176ignoreE[1];
.global .align 1 .b8 _ZN34_INTERNAL_b4a2de89_4_k_cu_b90554174cuda3std3__419piecewise_constructE[1];
.global .align 1 .b8 _ZN34_INTERNAL_b4a2de89_4_k_cu_b90554174cuda3std3__48in_placeE[1];
.global .align 1 .b8 _ZN34_INTERNAL_b4a2de89_4_k_cu_b90554174cuda3std3__420unreachable_sentinelE[1];
.global .align 1 .b8 _ZN34_INTERNAL_b4a2de89_4_k_cu_b90554174cuda3std3__47nulloptE[1];
.global .align 1 .b8 _ZN34_INTERNAL_b4a2de89_4_k_cu_b90554174cuda3std3__48unexpectE[1];
.global .align 1 .b8 _ZN34_INTERNAL_b4a2de89_4_k_cu_b90554174cuda3std6ranges3__45__cpo4swapE[1];
.global .align 1 .b8 _ZN34_INTERNAL_b4a2de89_4_k_cu_b90554174cuda3std6ranges3__45__cpo9iter_moveE[1];
.global .align 1 .b8 _ZN34_INTERNAL_b4a2de89_4_k_cu_b90554174cuda3std6ranges3__45__cpo5beginE[1];
.global .align 1 .b8 _ZN34_INTERNAL_b4a2de89_4_k_cu_b90554174cuda3std6ranges3__45__cpo3endE[1];
.global .align 1 .b8 _ZN34_INTERNAL_b4a2de89_4_k_cu_b90554174cuda3std6ranges3__45__cpo6cbeginE[1];
.global .align 1 .b8 _ZN34_INTERNAL_b4a2de89_4_k_cu_b90554174cuda3std6ranges3__45__cpo4cendE[1];
.global .align 1 .b8 _ZN34_INTERNAL_b4a2de89_4_k_cu_b90554174cuda3std6ranges3__45__cpo7advanceE[1];
.global .align 1 .b8 _ZN34_INTERNAL_b4a2de89_4_k_cu_b90554174cuda3std6ranges3__45__cpo9iter_swapE[1];
.global .align 1 .b8 _ZN34_INTERNAL_b4a2de89_4_k_cu_b90554174cuda3std6ranges3__45__cpo4nextE[1];
.global .align 1 .b8 _ZN34_INTERNAL_b4a2de89_4_k_cu_b90554174cuda3std6ranges3__45__cpo4prevE[1];
.global .align 1 .b8 _ZN34_INTERNAL_b4a2de89_4_k_cu_b90554174cuda3std6ranges3__45__cpo4dataE[1];
.global .align 1 .b8 _ZN34_INTERNAL_b4a2de89_4_k_cu_b90554174cuda3std6ranges3__45__cpo5cdataE[1];
.global .align 1 .b8 _ZN34_INTERNAL_b4a2de89_4_k_cu_b90554174cuda3std6ranges3__45__cpo4sizeE[1];
.global .align 1 .b8 _ZN34_INTERNAL_b4a2de89_4_k_cu_b90554174cuda3std6ranges3__45__cpo5ssizeE[1];
.global .align 1 .b8 _ZN34_INTERNAL_b4a2de89_4_k_cu_b90554174cuda3std6ranges3__45__cpo8distanceE[1];
.global .align 1 .b8 _ZN34_INTERNAL_b4a2de89_4_k_cu_b90554176thrust24THRUST_300001_SM_1000_NS8cuda_cub3parE[1];
.global .align 1 .b8 _ZN34_INTERNAL_b4a2de89_4_k_cu_b90554176thrust24THRUST_300001_SM_1000_NS8cuda_cub10par_nosyncE[1];
.global .align 1 .b8 _ZN34_INTERNAL_b4a2de89_4_k_cu_b90554176thrust24THRUST_300001_SM_1000_NS6system6detail10sequential3seqE[1];
.global .align 1 .b8 _ZN34_INTERNAL_b4a2de89_4_k_cu_b90554176thrust24THRUST_300001_SM_1000_NS12placeholders2_1E[1];
.global .align 1 .b8 _ZN34_INTERNAL_b4a2de89_4_k_cu_b90554176thrust24THRUST_300001_SM_1000_NS12placeholders2_2E[1];
.global .align 1 .b8 _ZN34_INTERNAL_b4a2de89_4_k_cu_b90554176thrust24THRUST_300001_SM_1000_NS12placeholders2_3E[1];
.global .align 1 .b8 _ZN34_INTERNAL_b4a2de89_4_k_cu_b90554176thrust24THRUST_300001_SM_1000_NS12placeholders2_4E[1];
.global .align 1 .b8 _ZN34_INTERNAL_b4a2de89_4_k_cu_b90554176thrust24THRUST_300001_SM_1000_NS12placeholders2_5E[1];
.global .align 1 .b8 _ZN34_INTERNAL_b4a2de89_4_k_cu_b90554176thrust24THRUST_300001_SM_1000_NS12placeholders2_6E[1];
.global .align 1 .b8 _ZN34_INTERNAL_b4a2de89_4_k_cu_b90554176thrust24THRUST_300001_SM_1000_NS12placeholders2_7E[1];
.global .align 1 .b8 _ZN34_INTERNAL_b4a2de89_4_k_cu_b90554176thrust24THRUST_300001_SM_1000_NS12placeholders2_8E[1];
.global .align 1 .b8 _ZN34_INTERNAL_b4a2de89_4_k_cu_b90554176thrust24THRUST_300001_SM_1000_NS12placeholders2_9E[1];
.global .align 1 .b8 _ZN34_INTERNAL_b4a2de89_4_k_cu_b90554176thrust24THRUST_300001_SM_1000_NS12placeholders3_10E[1];
.global .align 1 .b8 _ZN34_INTERNAL_b4a2de89_4_k_cu_b90554176thrust24THRUST_300001_SM_1000_NS3seqE[1];

.visible .entry _Z15matrix_add_basePKfS0_Pfi(
	.param .u64 .ptr .align 1 _Z15matrix_add_basePKfS0_Pfi_param_0,
	.param .u64 .ptr .align 1 _Z15matrix_add_basePKfS0_Pfi_param_1,
	.param .u64 .ptr .align 1 _Z15matrix_add_basePKfS0_Pfi_param_2,
	.param .u32 _Z15matrix_add_basePKfS0_Pfi_param_3
)
{
	.reg .pred 	%p<2>;
	.reg .b32 	%r<7>;
	.reg .b32 	%f<4>;
	.reg .b64 	%rd<11>;

	ld.param.u64 	%rd1, [_Z15matrix_add_basePKfS0_Pfi_param_0];
	ld.param.u64 	%rd2, [_Z15matrix_add_basePKfS0_Pfi_param_1];
	ld.param.u64 	%rd3, [_Z15matrix_add_basePKfS0_Pfi_param_2];
	ld.param.u32 	%r2, [_Z15matrix_add_basePKfS0_Pfi_param_3];
	mov.u32 	%r3, %ctaid.x;
	mov.u32 	%r4, %ntid.x;
	mov.u32 	%r5, %tid.x;
	mad.lo.s32 	%r1, %r3, %r4, %r5;
	mul.lo.s32 	%r6, %r2, %r2;
	setp.ge.s32 	%p1, %r1, %r6;
	@%p1 bra 	$L__BB0_2;
	cvta.to.global.u64 	%rd4, %rd1;
	cvta.to.global.u64 	%rd5, %rd2;
	cvta.to.global.u64 	%rd6, %rd3;
	mul.wide.s32 	%rd7, %r1, 4;
	add.s64 	%rd8, %rd4, %rd7;
	ld.global.nc.f32 	%f1, [%rd8];
	add.s64 	%rd9, %rd5, %rd7;
	ld.global.nc.f32 	%f2, [%rd9];
	add.f32 	%f3, %f1, %f2;
	add.s64 	%rd10, %rd6, %rd7;
	st.global.f32 	[%rd10], %f3;
$L__BB0_2:
	ret;

}
	// .globl	_Z10matrix_addILi128ELi128EEvPKfS1_Pfi
.visible .entry _Z10matrix_addILi128ELi128EEvPKfS1_Pfi(
	.param .u64 .ptr .align 1 _Z10matrix_addILi128ELi128EEvPKfS1_Pfi_param_0,
	.param .u64 .ptr .align 1 _Z10matrix_addILi128ELi128EEvPKfS1_Pfi_param_1,
	.param .u64 .ptr .align 1 _Z10matrix_addILi128ELi128EEvPKfS1_Pfi_param_2,
	.param .u32 _Z10matrix_addILi128ELi128EEvPKfS1_Pfi_param_3
)
{
	.reg .b32 	%r<44>;
	.reg .b32 	%f<385>;
	.reg .b64 	%rd<140>;

	ld.param.u64 	%rd65, [_Z10matrix_addILi128ELi128EEvPKfS1_Pfi_param_0];
	ld.param.u64 	%rd66, [_Z10matrix_addILi128ELi128EEvPKfS1_Pfi_param_1];
	ld.param.u64 	%rd67, [_Z10matrix_addILi128ELi128EEvPKfS1_Pfi_param_2];
	ld.param.u32 	%r1, [_Z10matrix_addILi128ELi128EEvPKfS1_Pfi_param_3];
	cvta.to.global.u64 	%rd68, %rd67;
	mov.u32 	%r2, %ctaid.x;
	mov.u32 	%r3, %ctaid.y;
	mul.lo.s32 	%r4, %r2, %r1;
	shl.b32 	%r5, %r4, 7;
	cvt.s64.s32 	%rd69, %r5;
	shl.b32 	%r6, %r3, 7;
	cvt.u64.u32 	%rd70, %r6;
	add.s64 	%rd71, %rd69, %rd70;
	shl.b64 	%rd72, %rd71, 2;
	add.s64 	%rd73, %rd65, %rd72;
	add.s64 	%rd74, %rd66, %rd72;
	add.s64 	%rd75, %rd68, %rd72;
	mov.u32 	%r7, %tid.x;
	shr.u32 	%r8, %r7, 5;
	and.b32  	%r9, %r7, 31;
	shr.s32 	%r10, %r1, 2;
	mad.lo.s32 	%r11, %r8, %r10, %r9;
	mul.wide.s32 	%rd76, %r11, 16;
	add.s64 	%rd1, %rd73, %rd76;
	// begin inline asm
	ld.global.nc.v4.f32 {%f1,%f2,%f3,%f4}, [%rd1];
	// end inline asm
	add.s64 	%rd2, %rd74, %rd76;
	// begin inline asm
	ld.global.nc.v4.f32 {%f5,%f6,%f7,%f8}, [%rd2];
	// end inline asm
	add.f32 	%f257, %f1, %f5;
	add.f32 	%f258, %f2, %f6;
	add.f32 	%f259, %f3, %f7;
	add.f32 	%f260, %f4, %f8;
	add.s64 	%rd77, %rd75, %rd76;
	st.global.v4.f32 	[%rd77], {%f257, %f258, %f259, %f260};
	and.b32  	%r12, %r1, -4;
	add.s32 	%r13, %r11, %r12;
	mul.wide.s32 	%rd78, %r13, 16;
	add.s64 	%rd3, %rd73, %rd78;
	// begin inline asm
	ld.global.nc.v4.f32 {%f9,%f10,%f11,%f12}, [%rd3];
	// end inline asm
	add.s64 	%rd4, %rd74, %rd78;
	// begin inline asm
	ld.global.nc.v4.f32 {%f13,%f14,%f15,%f16}, [%rd4];
	// end inline asm
	add.f32 	%f261, %f9, %f13;
	add.f32 	%f262, %f10, %f14;
	add.f32 	%f263, %f11, %f15;
	add.f32 	%f264, %f12, %f16;
	add.s64 	%rd79, %rd75, %rd78;
	st.global.v4.f32 	[%rd79], {%f261, %f262, %f263, %f264};
	add.s32 	%r14, %r13, %r12;
	mul.wide.s32 	%rd80, %r14, 16;
	add.s64 	%rd5, %rd73, %rd80;
	// begin inline asm
	ld.global.nc.v4.f32 {%f17,%f18,%f19,%f20}, [%rd5];
	// end inline asm
	add.s64 	%rd6, %rd74, %rd80;
	// begin inline asm
	ld.global.nc.v4.f32 {%f21,%f22,%f23,%f24}, [%rd6];
	// end inline asm
	add.f32 	%f265, %f17, %f21;
	add.f32 	%f266, %f18, %f22;
	add.f32 	%f267, %f19, %f23;
	add.f32 	%f268, %f20, %f24;
	add.s64 	%rd81, %rd75, %rd80;
	st.global.v4.f32 	[%rd81], {%f265, %f266, %f267, %f268};
	add.s32 	%r15, %r14, %r12;
	mul.wide.s32 	%rd82, %r15, 16;
	add.s64 	%rd7, %rd73, %rd82;
	// begin inline asm
	ld.global.nc.v4.f32 {%f25,%f26,%f27,%f28}, [%rd7];
	// end inline asm
	add.s64 	%rd8, %rd74, %rd82;
	// begin inline asm
	ld.global.nc.v4.f32 {%f29,%f30,%f31,%f32}, [%rd8];
	// end inline asm
	add.f32 	%f269, %f25, %f29;
	add.f32 	%f270, %f26, %f30;
	add.f32 	%f271, %f27, %f31;
	add.f32 	%f272, %f28, %f32;
	add.s64 	%rd83, %rd75, %rd82;
	st.global.v4.f32 	[%rd83], {%f269, %f270, %f271, %f272};
	add.s32 	%r16, %r15, %r12;
	mul.wide.s32 	%rd84, %r16, 16;
	add.s64 	%rd9, %rd73, %rd84;
	// begin inline asm
	ld.global.nc.v4.f32 {%f33,%f34,%f35,%f36}, [%rd9];
	// end inline asm
	add.s64 	%rd10, %rd74, %rd84;
	// begin inline asm
	ld.global.nc.v4.f32 {%f37,%f38,%f39,%f40}, [%rd10];
	// end inline asm
	add.f32 	%f273, %f33, %f37;
	add.f32 	%f274, %f34, %f38;
	add.f32 	%f275, %f35, %f39;
	add.f32 	%f276, %f36, %f40;
	add.s64 	%rd85, %rd75, %rd84;
	st.global.v4.f32 	[%rd85], {%f273, %f274, %f275, %f276};
	add.s32 	%r17, %r16, %r12;
	mul.wide.s32 	%rd86, %r17, 16;
	add.s64 	%rd11, %rd73, %rd86;
	// begin inline asm
	ld.global.nc.v4.f32 {%f41,%f42,%f43,%f44}, [%rd11];
	// end inline asm
	add.s64 	%rd12, %rd74, %rd86;
	// begin inline asm
	ld.global.nc.v4.f32 {%f45,%f46,%f47,%f48}, [%rd12];
	// end inline asm
	add.f32 	%f277, %f41, %f45;
	add.f32 	%f278, %f42, %f46;
	add.f32 	%f279, %f43, %f47;
	add.f32 	%f280, %f44, %f48;
	add.s64 	%rd87, %rd75, %rd86;
	st.global.v4.f32 	[%rd87], {%f277, %f278, %f279, %f280};
	add.s32 	%r18, %r17, %r12;
	mul.wide.s32 	%rd88, %r18, 16;
	add.s64 	%rd13, %rd73, %rd88;
	// begin inline asm
	ld.global.nc.v4.f32 {%f49,%f50,%f51,%f52}, [%rd13];
	// end inline asm
	add.s64 	%rd14, %rd74, %rd88;
	// begin inline asm
	ld.global.nc.v4.f32 {%f53,%f54,%f55,%f56}, [%rd14];
	// end inline asm
	add.f32 	%f281, %f49, %f53;
	add.f32 	%f282, %f50, %f54;
	add.f32 	%f283, %f51, %f55;
	add.f32 	%f284, %f52, %f56;
	add.s64 	%rd89, %rd75, %rd88;
	st.global.v4.f32 	[%rd89], {%f281, %f282, %f283, %f284};
	add.s32 	%r19, %r18, %r12;
	mul.wide.s32 	%rd90, %r19, 16;
	add.s64 	%rd15, %rd73, %rd90;
	// begin inline asm
	ld.global.nc.v4.f32 {%f57,%f58,%f59,%f60}, [%rd15];
	// end inline asm
	add.s64 	%rd16, %rd74, %rd90;
	// begin inline asm
	ld.global.nc.v4.f32 {%f61,%f62,%f63,%f64}, [%rd16];
	// end inline asm
	add.f32 	%f285, %f57, %f61;
	add.f32 	%f286, %f58, %f62;
	add.f32 	%f287, %f59, %f63;
	add.f32 	%f288, %f60, %f64;
	add.s64 	%rd91, %rd75, %rd90;
	st.global.v4.f32 	[%rd91], {%f285, %f286, %f287, %f288};
	add.s32 	%r20, %r19, %r12;
	mul.wide.s32 	%rd92, %r20, 16;
	add.s64 	%rd17, %rd73, %rd92;
	// begin inline asm
	ld.global.nc.v4.f32 {%f65,%f66,%f67,%f68}, [%rd17];
	// end inline asm
	add.s64 	%rd18, %rd74, %rd92;
	// begin inline asm
	ld.global.nc.v4.f32 {%f69,%f70,%f71,%f72}, [%rd18];
	// end inline asm
	add.f32 	%f289, %f65, %f69;
	add.f32 	%f290, %f66, %f70;
	add.f32 	%f291, %f67, %f71;
	add.f32 	%f292, %f68, %f72;
	add.s64 	%rd93, %rd75, %rd92;
	st.global.v4.f32 	[%rd93], {%f289, %f290, %f291, %f292};
	add.s32 	%r21, %r20, %r12;
	mul.wide.s32 	%rd94, %r21, 16;
	add.s64 	%rd19, %rd73, %rd94;
	// begin inline asm
	ld.global.nc.v4.f32 {%f73,%f74,%f75,%f76}, [%rd19];
	// end inline asm
	add.s64 	%rd20, %rd74, %rd94;
	// begin inline asm
	ld.global.nc.v4.f32 {%f77,%f78,%f79,%f80}, [%rd20];
	// end inline asm
	add.f32 	%f293, %f73, %f77;
	add.f32 	%f294, %f74, %f78;
	add.f32 	%f295, %f75, %f79;
	add.f32 	%f296, %f76, %f80;
	add.s64 	%rd95, %rd75, %rd94;
	st.global.v4.f32 	[%rd95], {%f293, %f294, %f295, %f296};
	add.s32 	%r22, %r21, %r12;
	mul.wide.s32 	%rd96, %r22, 16;
	add.s64 	%rd21, %rd73, %rd96;
	// begin inline asm
	ld.global.nc.v4.f32 {%f81,%f82,%f83,%f84}, [%rd21];
	// end inline asm
	add.s64 	%rd22, %rd74, %rd96;
	// begin inline asm
	ld.global.nc.v4.f32 {%f85,%f86,%f87,%f88}, [%rd22];
	// end inline asm
	add.f32 	%f297, %f81, %f85;
	add.f32 	%f298, %f82, %f86;
	add.f32 	%f299, %f83, %f87;
	add.f32 	%f300, %f84, %f88;
	add.s64 	%rd97, %rd75, %rd96;
	st.global.v4.f32 	[%rd97], {%f297, %f298, %f299, %f300};
	add.s32 	%r23, %r22, %r12;
	mul.wide.s32 	%rd98, %r23, 16;
	add.s64 	%rd23, %rd73, %rd98;
	// begin inline asm
	ld.global.nc.v4.f32 {%f89,%f90,%f91,%f92}, [%rd23];
	// end inline asm
	add.s64 	%rd24, %rd74, %rd98;
	// begin inline asm
	ld.global.nc.v4.f32 {%f93,%f94,%f95,%f96}, [%rd24];
	// end inline asm
	add.f32 	%f301, %f89, %f93;
	add.f32 	%f302, %f90, %f94;
	add.f32 	%f303, %f91, %f95;
	add.f32 	%f304, %f92, %f96;
	add.s64 	%rd99, %rd75, %rd98;
	st.global.v4.f32 	[%rd99], {%f301, %f302, %f303, %f304};
	add.s32 	%r24, %r23, %r12;
	mul.wide.s32 	%rd100, %r24, 16;
	add.s64 	%rd25, %rd73, %rd100;
	// begin inline asm
	ld.global.nc.v4.f32 {%f97,%f98,%f99,%f100}, [%rd25];
	// end inline asm
	add.s64 	%rd26, %rd74, %rd100;
	// begin inline asm
	ld.global.nc.v4.f32 {%f101,%f102,%f103,%f104}, [%rd26];
	// end inline asm
	add.f32 	%f305, %f97, %f101;
	add.f32 	%f306, %f98, %f102;
	add.f32 	%f307, %f99, %f103;
	add.f32 	%f308, %f100, %f104;
	add.s64 	%rd101, %rd75, %rd100;
	st.global.v4.f32 	[%rd101], {%f305, %f306, %f307, %f308};
	add.s32 	%r25, %r24, %r12;
	mul.wide.s32 	%rd102, %r25, 16;
	add.s64 	%rd27, %rd73, %rd102;
	// begin inline asm
	ld.global.nc.v4.f32 {%f105,%f106,%f107,%f108}, [%rd27];
	// end inline asm
	add.s64 	%rd28, %rd74, %rd102;
	// begin inline asm
	ld.global.nc.v4.f32 {%f109,%f110,%f111,%f112}, [%rd28];
	// end inline asm
	add.f32 	%f309, %f105, %f109;
	add.f32 	%f310, %f106, %f110;
	add.f32 	%f311, %f107, %f111;
	add.f32 	%f312, %f108, %f112;
	add.s64 	%rd103, %rd75, %rd102;
	st.global.v4.f32 	[%rd103], {%f309, %f310, %f311, %f312};
	add.s32 	%r26, %r25, %r12;
	mul.wide.s32 	%rd104, %r26, 16;
	add.s64 	%rd29, %rd73, %rd104;
	// begin inline asm
	ld.global.nc.v4.f32 {%f113,%f114,%f115,%f116}, [%rd29];
	// end inline asm
	add.s64 	%rd30, %rd74, %rd104;
	// begin inline asm
	ld.global.nc.v4.f32 {%f117,%f118,%f119,%f120}, [%rd30];
	// end inline asm
	add.f32 	%f313, %f113, %f117;
	add.f32 	%f314, %f114, %f118;
	add.f32 	%f315, %f115, %f119;
	add.f32 	%f316, %f116, %f120;
	add.s64 	%rd105, %rd75, %rd104;
	st.global.v4.f32 	[%rd105], {%f313, %f314, %f315, %f316};
	add.s32 	%r27, %r26, %r12;
	mul.wide.s32 	%rd106, %r27, 16;
	add.s64 	%rd31, %rd73, %rd106;
	// begin inline asm
	ld.global.nc.v4.f32 {%f121,%f122,%f123,%f124}, [%rd31];
	// end inline asm
	add.s64 	%rd32, %rd74, %rd106;
	// begin inline asm
	ld.global.nc.v4.f32 {%f125,%f126,%f127,%f128}, [%rd32];
	// end inline asm
	add.f32 	%f317, %f121, %f125;
	add.f32 	%f318, %f122, %f126;
	add.f32 	%f319, %f123, %f127;
	add.f32 	%f320, %f124, %f128;
	add.s64 	%rd107, %rd75, %rd106;
	st.global.v4.f32 	[%rd107], {%f317, %f318, %f319, %f320};
	add.s32 	%r28, %r27, %r12;
	mul.wide.s32 	%rd108, %r28, 16;
	add.s64 	%rd33, %rd73, %rd108;
	// begin inline asm
	ld.global.nc.v4.f32 {%f129,%f130,%f131,%f132}, [%rd33];
	// end inline asm
	add.s64 	%rd34, %rd74, %rd108;
	// begin inline asm
	ld.global.nc.v4.f32 {%f133,%f134,%f135,%f136}, [%rd34];
	// end inline asm
	add.f32 	%f321, %f129, %f133;
	add.f32 	%f322, %f130, %f134;
	add.f32 	%f323, %f131, %f135;
	add.f32 	%f324, %f132, %f136;
	add.s64 	%rd109, %rd75, %rd108;
	st.global.v4.f32 	[%rd109], {%f321, %f322, %f323, %f324};
	add.s32 	%r29, %r28, %r12;
	mul.wide.s32 	%rd110, %r29, 16;
	add.s64 	%rd35, %rd73, %rd110;
	// begin inline asm
	ld.global.nc.v4.f32 {%f137,%f138,%f139,%f140}, [%rd35];
	// end inline asm
	add.s64 	%rd36, %rd74, %rd110;
	// begin inline asm
	ld.global.nc.v4.f32 {%f141,%f142,%f143,%f144}, [%rd36];
	// end inline asm
	add.f32 	%f325, %f137, %f141;
	add.f32 	%f326, %f138, %f142;
	add.f32 	%f327, %f139, %f143;
	add.f32 	%f328, %f140, %f144;
	add.s64 	%rd111, %rd75, %rd110;
	st.global.v4.f32 	[%rd111], {%f325, %f326, %f327, %f328};
	add.s32 	%r30, %r29, %r12;
	mul.wide.s32 	%rd112, %r30, 16;
	add.s64 	%rd37, %rd73, %rd112;
	// begin inline asm
	ld.global.nc.v4.f32 {%f145,%f146,%f147,%f148}, [%rd37];
	// end inline asm
	add.s64 	%rd38, %rd74, %rd112;
	// begin inline asm
	ld.global.nc.v4.f32 {%f149,%f150,%f151,%f152}, [%rd38];
	// end inline asm
	add.f32 	%f329, %f145, %f149;
	add.f32 	%f330, %f146, %f150;
	add.f32 	%f331, %f147, %f151;
	add.f32 	%f332, %f148, %f152;
	add.s64 	%rd113, %rd75, %rd112;
	st.global.v4.f32 	[%rd113], {%f329, %f330, %f331, %f332};
	add.s32 	%r31, %r30, %r12;
	mul.wide.s32 	%rd114, %r31, 16;
	add.s64 	%rd39, %rd73, %rd114;
	// begin inline asm
	ld.global.nc.v4.f32 {%f153,%f154,%f155,%f156}, [%rd39];
	// end inline asm
	add.s64 	%rd40, %rd74, %rd114;
	// begin inline asm
	ld.global.nc.v4.f32 {%f157,%f158,%f159,%f160}, [%rd40];
	// end inline asm
	add.f32 	%f333, %f153, %f157;
	add.f32 	%f334, %f154, %f158;
	add.f32 	%f335, %f155, %f159;
	add.f32 	%f336, %f156, %f160;
	add.s64 	%rd115, %rd75, %rd114;
	st.global.v4.f32 	[%rd115], {%f333, %f334, %f335, %f336};
	add.s32 	%r32, %r31, %r12;
	mul.wide.s32 	%rd116, %r32, 16;
	add.s64 	%rd41, %rd73, %rd116;
	// begin inline asm
	ld.global.nc.v4.f32 {%f161,%f162,%f163,%f164}, [%rd41];
	// end inline asm
	add.s64 	%rd42, %rd74, %rd116;
	// begin inline asm
	ld.global.nc.v4.f32 {%f165,%f166,%f167,%f168}, [%rd42];
	// end inline asm
	add.f32 	%f337, %f161, %f165;
	add.f32 	%f338, %f162, %f166;
	add.f32 	%f339, %f163, %f167;
	add.f32 	%f340, %f164, %f168;
	add.s64 	%rd117, %rd75, %rd116;
	st.global.v4.f32 	[%rd117], {%f337, %f338, %f339, %f340};
	add.s32 	%r33, %r32, %r12;
	mul.wide.s32 	%rd118, %r33, 16;
	add.s64 	%rd43, %rd73, %rd118;
	// begin inline asm
	ld.global.nc.v4.f32 {%f169,%f170,%f171,%f172}, [%rd43];
	// end inline asm
	add.s64 	%rd44, %rd74, %rd118;
	// begin inline asm
	ld.global.nc.v4.f32 {%f173,%f174,%f175,%f176}, [%rd44];
	// end inline asm
	add.f32 	%f341, %f169, %f173;
	add.f32 	%f342, %f170, %f174;
	add.f32 	%f343, %f171, %f175;
	add.f32 	%f344, %f172, %f176;
	add.s64 	%rd119, %rd75, %rd118;
	st.global.v4.f32 	[%rd119], {%f341, %f342, %f343, %f344};
	add.s32 	%r34, %r33, %r12;
	mul.wide.s32 	%rd120, %r34, 16;
	add.s64 	%rd45, %rd73, %rd120;
	// begin inline asm
	ld.global.nc.v4.f32 {%f177,%f178,%f179,%f180}, [%rd45];
	// end inline asm
	add.s64 	%rd46, %rd74, %rd120;
	// begin inline asm
	ld.global.nc.v4.f32 {%f181,%f182,%f183,%f184}, [%rd46];
	// end inline asm
	add.f32 	%f345, %f177, %f181;
	add.f32 	%f346, %f178, %f182;
	add.f32 	%f347, %f179, %f183;
	add.f32 	%f348, %f180, %f184;
	add.s64 	%rd121, %rd75, %rd120;
	st.global.v4.f32 	[%rd121], {%f345, %f346, %f347, %f348};
	add.s32 	%r35, %r34, %r12;
	mul.wide.s32 	%rd122, %r35, 16;
	add.s64 	%rd47, %rd73, %rd122;
	// begin inline asm
	ld.global.nc.v4.f32 {%f185,%f186,%f187,%f188}, [%rd47];
	// end inline asm
	add.s64 	%rd48, %rd74, %rd122;
	// begin inline asm
	ld.global.nc.v4.f32 {%f189,%f190,%f191,%f192}, [%rd48];
	// end inline asm
	add.f32 	%f349, %f185, %f189;
	add.f32 	%f350, %f186, %f190;
	add.f32 	%f351, %f187, %f191;
	add.f32 	%f352, %f188, %f192;
	add.s64 	%rd123, %rd75, %rd122;
	st.global.v4.f32 	[%rd123], {%f349, %f350, %f351, %f352};
	add.s32 	%r36, %r35, %r12;
	mul.wide.s32 	%rd124, %r36, 16;
	add.s64 	%rd49, %rd73, %rd124;
	// begin inline asm
	ld.global.nc.v4.f32 {%f193,%f194,%f195,%f196}, [%rd49];
	// end inline asm
	add.s64 	%rd50, %rd74, %rd124;
	// begin inline asm
	ld.global.nc.v4.f32 {%f197,%f198,%f199,%f200}, [%rd50];
	// end inline asm
	add.f32 	%f353, %f193, %f197;
	add.f32 	%f354, %f194, %f198;
	add.f32 	%f355, %f195, %f199;
	add.f32 	%f356, %f196, %f200;
	add.s64 	%rd125, %rd75, %rd124;
	st.global.v4.f32 	[%rd125], {%f353, %f354, %f355, %f356};
	add.s32 	%r37, %r36, %r12;
	mul.wide.s32 	%rd126, %r37, 16;
	add.s64 	%rd51, %rd73, %rd126;
	// begin inline asm
	ld.global.nc.v4.f32 {%f201,%f202,%f203,%f204}, [%rd51];
	// end inline asm
	add.s64 	%rd52, %rd74, %rd126;
	// begin inline asm
	ld.global.nc.v4.f32 {%f205,%f206,%f207,%f208}, [%rd52];
	// end inline asm
	add.f32 	%f357, %f201, %f205;
	add.f32 	%f358, %f202, %f206;
	add.f32 	%f359, %f203, %f207;
	add.f32 	%f360, %f204, %f208;
	add.s64 	%rd127, %rd75, %rd126;
	st.global.v4.f32 	[%rd127], {%f357, %f358, %f359, %f360};
	add.s32 	%r38, %r37, %r12;
	mul.wide.s32 	%rd128, %r38, 16;
	add.s64 	%rd53, %rd73, %rd128;
	// begin inline asm
	ld.global.nc.v4.f32 {%f209,%f210,%f211,%f212}, [%rd53];
	// end inline asm
	add.s64 	%rd54, %rd74, %rd128;
	// begin inline asm
	ld.global.nc.v4.f32 {%f213,%f214,%f215,%f216}, [%rd54];
	// end inline asm
	add.f32 	%f361, %f209, %f213;
	add.f32 	%f362, %f210, %f214;
	add.f32 	%f363, %f211, %f215;
	add.f32 	%f364, %f212, %f216;
	add.s64 	%rd129, %rd75, %rd128;
	st.global.v4.f32 	[%rd129], {%f361, %f362, %f363, %f364};
	add.s32 	%r39, %r38, %r12;
	mul.wide.s32 	%rd130, %r39, 16;
	add.s64 	%rd55, %rd73, %rd130;
	// begin inline asm
	ld.global.nc.v4.f32 {%f217,%f218,%f219,%f220}, [%rd55];
	// end inline asm
	add.s64 	%rd56, %rd74, %rd130;
	// begin inline asm
	ld.global.nc.v4.f32 {%f221,%f222,%f223,%f224}, [%rd56];
	// end inline asm
	add.f32 	%f365, %f217, %f221;
	add.f32 	%f366, %f218, %f222;
	add.f32 	%f367, %f219, %f223;
	add.f32 	%f368, %f220, %f224;
	add.s64 	%rd131, %rd75, %rd130;
	st.global.v4.f32 	[%rd131], {%f365, %f366, %f367, %f368};
	add.s32 	%r40, %r39, %r12;
	mul.wide.s32 	%rd132, %r40, 16;
	add.s64 	%rd57, %rd73, %rd132;
	// begin inline asm
	ld.global.nc.v4.f32 {%f225,%f226,%f227,%f228}, [%rd57];
	// end inline asm
	add.s64 	%rd58, %rd74, %rd132;
	// begin inline asm
	ld.global.nc.v4.f32 {%f229,%f230,%f231,%f232}, [%rd58];
	// end inline asm
	add.f32 	%f369, %f225, %f229;
	add.f32 	%f370, %f226, %f230;
	add.f32 	%f371, %f227, %f231;
	add.f32 	%f372, %f228, %f232;
	add.s64 	%rd133, %rd75, %rd132;
	st.global.v4.f32 	[%rd133], {%f369, %f370, %f371, %f372};
	add.s32 	%r41, %r40, %r12;
	mul.wide.s32 	%rd134, %r41, 16;
	add.s64 	%rd59, %rd73, %rd134;
	// begin inline asm
	ld.global.nc.v4.f32 {%f233,%f234,%f235,%f236}, [%rd59];
	// end inline asm
	add.s64 	%rd60, %rd74, %rd134;
	// begin inline asm
	ld.global.nc.v4.f32 {%f237,%f238,%f239,%f240}, [%rd60];
	// end inline asm
	add.f32 	%f373, %f233, %f237;
	add.f32 	%f374, %f234, %f238;
	add.f32 	%f375, %f235, %f239;
	add.f32 	%f376, %f236, %f240;
	add.s64 	%rd135, %rd75, %rd134;
	st.global.v4.f32 	[%rd135], {%f373, %f374, %f375, %f376};
	add.s32 	%r42, %r41, %r12;
	mul.wide.s32 	%rd136, %r42, 16;
	add.s64 	%rd61, %rd73, %rd136;
	// begin inline asm
	ld.global.nc.v4.f32 {%f241,%f242,%f243,%f244}, [%rd61];
	// end inline asm
	add.s64 	%rd62, %rd74, %rd136;
	// begin inline asm
	ld.global.nc.v4.f32 {%f245,%f246,%f247,%f248}, [%rd62];
	// end inline asm
	add.f32 	%f377, %f241, %f245;
	add.f32 	%f378, %f242, %f246;
	add.f32 	%f379, %f243, %f247;
	add.f32 	%f380, %f244, %f248;
	add.s64 	%rd137, %rd75, %rd136;
	st.global.v4.f32 	[%rd137], {%f377, %f378, %f379, %f380};
	add.s32 	%r43, %r42, %r12;
	mul.wide.s32 	%rd138, %r43, 16;
	add.s64 	%rd63, %rd73, %rd138;
	// begin inline asm
	ld.global.nc.v4.f32 {%f249,%f250,%f251,%f252}, [%rd63];
	// end inline asm
	add.s64 	%rd64, %rd74, %rd138;
	// begin inline asm
	ld.global.nc.v4.f32 {%f253,%f254,%f255,%f256}, [%rd64];
	// end inline asm
	add.f32 	%f381, %f249, %f253;
	add.f32 	%f382, %f250, %f254;
	add.f32 	%f383, %f251, %f255;
	add.f32 	%f384, %f252, %f256;
	add.s64 	%rd139, %rd75, %rd138;
	st.global.v4.f32 	[%rd139], {%f381, %f382, %f383, %f384};
	ret;

}
	// .globl	_ZN3cub18CUB_300001_SM_10006detail11EmptyKernelIvEEvv
.visible .entry _ZN3cub18CUB_300001_SM_10006detail11EmptyKernelIvEEvv()
{


	ret;

}


// ===== COMPILED SASS (sm_100) =====

	.target	sm_100

	.elftype	@"ET_EXEC"


//--------------------- .note.nv.tkinfo           --------------------------
	.section	.note.nv.tkinfo,"",@"SHT_NOTE"
	.sectionflags	@"SHF_NOTE_NV_TKINFO"
	.tkinfo
        /*0018*/ 	.word	0x00000002
        /*0030*/ 	.string	""
        /*0030*/ 	.string	"ptxas"
        /*0030*/ 	.string	"Cuda compilation tools, release 13.0, V13.0.88"
        /*0030*/ 	.string	"Build cuda_13.0.r13.0/compiler.36424714_0"
        /*0030*/ 	.string	"-arch sm_100 -m 64 "



//--------------------- .note.nv.cuinfo           --------------------------
	.section	.note.nv.cuinfo,"",@"SHT_NOTE"
	.sectionflags	@"SHF_NOTE_NV_CUINFO"
        /*0018*/ 	.short	0x0002
        /*001a*/ 	.short	0x0064
        /*001c*/ 	.short	0x0082
	.zero		2


//--------------------- .nv.info                  --------------------------
	.section	.nv.info,"",@"SHT_CUDA_INFO"
	.align	4


	//----- nvinfo : EIATTR_REGCOUNT
	.align		4
        /*0000*/ 	.byte	0x04, 0x2f
        /*0002*/ 	.short	(.L_44 - .L_43)
	.align		4
.L_43:
        /*0004*/ 	.word	index@(_Z15matrix_add_basePKfS0_Pfi)
        /*0008*/ 	.word	0x0000000c


	//----- nvinfo : EIATTR_FRAME_SIZE
	.align		4
.L_44:
        /*000c*/ 	.byte	0x04, 0x11
        /*000e*/ 	.short	(.L_46 - .L_45)
	.align		4
.L_45:
        /*0010*/ 	.word	index@(_Z15matrix_add_basePKfS0_Pfi)
        /*0014*/ 	.word	0x00000000


	//----- nvinfo : EIATTR_REGCOUNT
	.align		4
.L_46:
        /*0018*/ 	.byte	0x04, 0x2f
        /*001a*/ 	.short	(.L_48 - .L_47)
	.align		4
.L_47:
        /*001c*/ 	.word	index@(_Z10matrix_addILi128ELi128EEvPKfS1_Pfi)
        /*0020*/ 	.word	0x00000020


	//----- nvinfo : EIATTR_FRAME_SIZE
	.align		4
.L_48:
        /*0024*/ 	.byte	0x04, 0x11
        /*0026*/ 	.short	(.L_50 - .L_49)
	.align		4
.L_49:
        /*0028*/ 	.word	index@(_Z10matrix_addILi128ELi128EEvPKfS1_Pfi)
        /*002c*/ 	.word	0x00000000


	//----- nvinfo : EIATTR_REGCOUNT
	.align		4
.L_50:
        /*0030*/ 	.byte	0x04, 0x2f
        /*0032*/ 	.short	(.L_52 - .L_51)
	.align		4
.L_51:
        /*0034*/ 	.word	index@(_ZN3cub18CUB_300001_SM_10006detail11EmptyKernelIvEEvv)
        /*0038*/ 	.word	0x00000004


	//----- nvinfo : EIATTR_FRAME_SIZE
	.align		4
.L_52:
        /*003c*/ 	.byte	0x04, 0x11
        /*003e*/ 	.short	(.L_54 - .L_53)
	.align		4
.L_53:
        /*0040*/ 	.word	index@(_ZN3cub18CUB_300001_SM_10006detail11EmptyKernelIvEEvv)
        /*0044*/ 	.word	0x00000000


	//----- nvinfo : EIATTR_MIN_STACK_SIZE
	.align		4
.L_54:
        /*0048*/ 	.byte	0x04, 0x12
        /*004a*/ 	.short	(.L_56 - .L_55)
	.align		4
.L_55:
        /*004c*/ 	.word	index@(_ZN3cub18CUB_300001_SM_10006detail11EmptyKernelIvEEvv)
        /*0050*/ 	.word	0x00000000


	//----- nvinfo : EIATTR_MIN_STACK_SIZE
	.align		4
.L_56:
        /*0054*/ 	.byte	0x04, 0x12
        /*0056*/ 	.short	(.L_58 - .L_57)
	.align		4
.L_57:
        /*0058*/ 	.word	index@(_Z10matrix_addILi128ELi128EEvPKfS1_Pfi)
        /*005c*/ 	.word	0x00000000


	//----- nvinfo : EIATTR_MIN_STACK_SIZE
	.align		4
.L_58:
        /*0060*/ 	.byte	0x04, 0x12
        /*0062*/ 	.short	(.L_60 - .L_59)
	.align		4
.L_59:
        /*0064*/ 	.word	index@(_Z15matrix_add_basePKfS0_Pfi)
        /*0068*/ 	.word	0x00000000
.L_60:


//--------------------- .nv.compat                --------------------------
	.section	.nv.compat,"",@"SHT_CUDA_COMPAT_INFO"
	.align	4
        /*0000*/ 	.byte	0x02, 0x09, 0x00, 0x00, 0x02, 0x02, 0x01, 0x00, 0x02, 0x05, 0x05, 0x00, 0x03, 0x07, 0x01, 0x01
        /*0010*/ 	.byte	0x02, 0x03, 0x00, 0x00, 0x02, 0x06, 0x01, 0x00, 0x04, 0x0b, 0x08, 0x00, 0x09, 0x00, 0x00, 0x00
        /*0020*/ 	.byte	0x00, 0x00, 0x00, 0x00


//--------------------- .nv.info._ZN3cub18CUB_300001_SM_10006detail11EmptyKernelIvEEvv --------------------------
	.section	.nv.info._ZN3cub18CUB_300001_SM_10006detail11EmptyKernelIvEEvv,"",@"SHT_CUDA_INFO"
	.sectionflags	@""
	.align	4


	//----- nvinfo : EIATTR_CUDA_API_VERSION
	.align		4
        /*0000*/ 	.byte	0x04, 0x37
        /*0002*/ 	.short	(.L_62 - .L_61)
.L_61:
        /*0004*/ 	.word	0x00000082


	//----- nvinfo : EIATTR_SPARSE_MMA_MASK
	.align		4
.L_62:
        /*0008*/ 	.byte	0x03, 0x50
        /*000a*/ 	.short	0x0000


	//----- nvinfo : EIATTR_MAXREG_COUNT
	.align		4
        /*000c*/ 	.byte	0x03, 0x1b
        /*000e*/ 	.short	0x00ff


	//----- nvinfo : EIATTR_MERCURY_ISA_VERSION
	.align		4
        /*0010*/ 	.byte	0x03, 0x5f
        /*0012*/ 	.short	0x0101


	//----- nvinfo : EIATTR_VRC_CTA_INIT_COUNT
	.align		4
        /*0014*/ 	.byte	0x02, 0x4a
	.zero		1
	.zero		1


	//----- nvinfo : EIATTR_EXIT_INSTR_OFFSETS
	.align		4
        /*0018*/ 	.byte	0x04, 0x1c
        /*001a*/ 	.short	(.L_64 - .L_63)


	//   ....[0]....
.L_63:
        /*001c*/ 	.word	0x00000010


	//----- nvinfo : EIATTR_SW_WAR
	.align		4
.L_64:
        /*0020*/ 	.byte	0x04, 0x36
        /*0022*/ 	.short	(.L_66 - .L_65)
.L_65:
        /*0024*/ 	.word	0x00000008
.L_66:


//--------------------- .nv.info._Z10matrix_addILi128ELi128EEvPKfS1_Pfi --------------------------
	.section	.nv.info._Z10matrix_addILi128ELi128EEvPKfS1_Pfi,"",@"SHT_CUDA_INFO"
	.sectionflags	@""
	.align	4


	//----- nvinfo : EIATTR_CUDA_API_VERSION
	.align		4
        /*0000*/ 	.byte	0x04, 0x37
        /*0002*/ 	.short	(.L_68 - .L_67)
.L_67:
        /*0004*/ 	.word	0x00000082


	//----- nvinfo : EIATTR_KPARAM_INFO
	.align		4
.L_68:
        /*0008*/ 	.byte	0x04, 0x17
        /*000a*/ 	.short	(.L_70 - .L_69)
.L_69:
        /*000c*/ 	.word	0x00000000
        /*0010*/ 	.short	0x0003
        /*0012*/ 	.short	0x0018
        /*0014*/ 	.byte	0x00, 0xf0, 0x11, 0x00


	//----- nvinfo : EIATTR_KPARAM_INFO
	.align		4
.L_70:
        /*0018*/ 	.byte	0x04, 0x17
        /*001a*/ 	.short	(.L_72 - .L_71)
.L_71:
        /*001c*/ 	.word	0x00000000
        /*0020*/ 	.short	0x0002
        /*0022*/ 	.short	0x0010
        /*0024*/ 	.byte	0x00, 0xf5, 0x21, 0x00


	//----- nvinfo : EIATTR_KPARAM_INFO
	.align		4
.L_72:
        /*0028*/ 	.byte	0x04, 0x17
        /*002a*/ 	.short	(.L_74 - .L_73)
.L_73:
        /*002c*/ 	.word	0x00000000
        /*0030*/ 	.short	0x0001
        /*0032*/ 	.short	0x0008
        /*0034*/ 	.byte	0x00, 0xf5, 0x21, 0x00


	//----- nvinfo : EIATTR_KPARAM_INFO
	.align		4
.L_74:
        /*0038*/ 	.byte	0x04, 0x17
        /*003a*/ 	.short	(.L_76 - .L_75)
.L_75:
        /*003c*/ 	.word	0x00000000
        /*0040*/ 	.short	0x0000
        /*0042*/ 	.short	0x0000
        /*0044*/ 	.byte	0x00, 0xf5, 0x21, 0x00


	//----- nvinfo : EIATTR_SPARSE_MMA_MASK
	.align		4
.L_76:
        /*0048*/ 	.byte	0x03, 0x50
        /*004a*/ 	.short	0x0000


	//----- nvinfo : EIATTR_MAXREG_COUNT
	.align		4
        /*004c*/ 	.byte	0x03, 0x1b
        /*004e*/ 	.short	0x00ff


	//----- nvinfo : EIATTR_MERCURY_ISA_VERSION
	.align		4
        /*0050*/ 	.byte	0x03, 0x5f
        /*0052*/ 	.short	0x0101


	//----- nvinfo : EIATTR_VRC_CTA_INIT_COUNT
	.align		4
        /*0054*/ 	.byte	0x02, 0x4a
	.zero		1
	.zero		1


	//----- nvinfo : EIATTR_EXIT_INSTR_OFFSETS
	.align		4
        /*0058*/ 	.byte	0x04, 0x1c
        /*005a*/ 	.short	(.L_78 - .L_77)


	//   ....[0]....
.L_77:
        /*005c*/ 	.word	0x000017e0


	//----- nvinfo : EIATTR_CBANK_PARAM_SIZE
	.align		4
.L_78:
        /*0060*/ 	.byte	0x03, 0x19
        /*0062*/ 	.short	0x001c


	//----- nvinfo : EIATTR_PARAM_CBANK
	.align		4
        /*0064*/ 	.byte	0x04, 0x0a
        /*0066*/ 	.short	(.L_80 - .L_79)
	.align		4
.L_79:
        /*0068*/ 	.word	index@(.nv.constant0._Z10matrix_addILi128ELi128EEvPKfS1_Pfi)
        /*006c*/ 	.short	0x0380
        /*006e*/ 	.short	0x001c


	//----- nvinfo : EIATTR_SW_WAR
	.align		4
.L_80:
        /*0070*/ 	.byte	0x04, 0x36
        /*0072*/ 	.short	(.L_82 - .L_81)
.L_81:
        /*0074*/ 	.word	0x00000008
.L_82:


//--------------------- .nv.info._Z15matrix_add_basePKfS0_Pfi --------------------------
	.section	.nv.info._Z15matrix_add_basePKfS0_Pfi,"",@"SHT_CUDA_INFO"
	.sectionflags	@""
	.align	4


	//----- nvinfo : EIATTR_CUDA_API_VERSION
	.align		4
        /*0000*/ 	.byte	0x04, 0x37
        /*0002*/ 	.short	(.L_84 - .L_83)
.L_83:
        /*0004*/ 	.word	0x00000082


	//----- nvinfo : EIATTR_KPARAM_INFO
	.align		4
.L_84:
        /*0008*/ 	.byte	0x04, 0x17
        /*000a*/ 	.short	(.L_86 - .L_85)
.L_85:
        /*000c*/ 	.word	0x00000000
        /*0010*/ 	.short	0x0003
        /*0012*/ 	.short	0x0018
        /*0014*/ 	.byte	0x00, 0xf0, 0x11, 0x00


	//----- nvinfo : EIATTR_KPARAM_INFO
	.align		4
.L_86:
        /*0018*/ 	.byte	0x04, 0x17
        /*001a*/ 	.short	(.L_88 - .L_87)
.L_87:
        /*001c*/ 	.word	0x00000000
        /*0020*/ 	.short	0x0002
        /*0022*/ 	.short	0x0010
        /*0024*/ 	.byte	0x00, 0xf5, 0x21, 0x00


	//----- nvinfo : EIATTR_KPARAM_INFO
	.align		4
.L_88:
        /*0028*/ 	.byte	0x04, 0x17
        /*002a*/ 	.short	(.L_90 - .L_89)
.L_89:
        /*002c*/ 	.word	0x00000000
        /*0030*/ 	.short	0x0001
        /*0032*/ 	.short	0x0008
        /*0034*/ 	.byte	0x00, 0xf5, 0x21, 0x00


	//----- nvinfo : EIATTR_KPARAM_INFO
	.align		4
.L_90:
        /*0038*/ 	.byte	0x04, 0x17
        /*003a*/ 	.short	(.L_92 - .L_91)
.L_91:
        /*003c*/ 	.word	0x00000000
        /*0040*/ 	.short	0x0000
        /*0042*/ 	.short	0x0000
        /*0044*/ 	.byte	0x00, 0xf5, 0x21, 0x00


	//----- nvinfo : EIATTR_SPARSE_MMA_MASK
	.align		4
.L_92:
        /*0048*/ 	.byte	0x03, 0x50
        /*004a*/ 	.short	0x0000


	//----- nvinfo : EIATTR_MAXREG_COUNT
	.align		4
        /*004c*/ 	.byte	0x03, 0x1b
        /*004e*/ 	.short	0x00ff


	//----- nvinfo : EIATTR_MERCURY_ISA_VERSION
	.align		4
        /*0050*/ 	.byte	0x03, 0x5f
        /*0052*/ 	.short	0x0101


	//----- nvinfo : EIATTR_VRC_CTA_INIT_COUNT
	.align		4
        /*0054*/ 	.byte	0x02, 0x4a
	.zero		1
	.zero		1


	//----- nvinfo : EIATTR_EXIT_INSTR_OFFSETS
	.align		4
        /*0058*/ 	.byte	0x04, 0x1c
        /*005a*/ 	.short	(.L_94 - .L_93)


	//   ....[0]....
.L_93:
        /*005c*/ 	.word	0x00000080


	//   ....[1]....
        /*0060*/ 	.word	0x00000140


	//----- nvinfo : EIATTR_CBANK_PARAM_SIZE
	.align		4
.L_94:
        /*0064*/ 	.byte	0x03, 0x19
        /*0066*/ 	.short	0x001c


	//----- nvinfo : EIATTR_PARAM_CBANK
	.align		4
        /*0068*/ 	.byte	0x04, 0x0a
        /*006a*/ 	.short	(.L_96 - .L_95)
	.align		4
.L_95:
        /*006c*/ 	.word	index@(.nv.constant0._Z15matrix_add_basePKfS0_Pfi)
        /*0070*/ 	.short	0x0380
        /*0072*/ 	.short	0x001c


	//----- nvinfo : EIATTR_SW_WAR
	.align		4
.L_96:
        /*0074*/ 	.byte	0x04, 0x36
        /*0076*/ 	.short	(.L_98 - .L_97)
.L_97:
        /*0078*/ 	.word	0x00000008
.L_98:


//--------------------- .nv.callgraph             --------------------------
	.section	.nv.callgraph,"",@"SHT_CUDA_CALLGRAPH"
	.align	4
	.sectionentsize	8
	.align		4
        /*0000*/ 	.word	0x00000000
	.align		4
        /*0004*/ 	.word	0xffffffff
	.align		4
        /*0008*/ 	.word	0x00000000
	.align		4
        /*000c*/ 	.word	0xfffffffe
	.align		4
        /*0010*/ 	.word	0x00000000
	.align		4
        /*0014*/ 	.word	0xfffffffd
	.align		4
        /*0018*/ 	.word	0x00000000
	.align		4
        /*001c*/ 	.word	0xfffffffc


//--------------------- .nv.constant4             --------------------------
	.section	.nv.constant4,"a",@progbits
	.align	8
	.align		8
.nv.constant4:
        /*0000*/ 	.dword	_ZN34_INTERNAL_b4a2de89_4_k_cu_b90554174cuda3std3__45__cpo5beginE
	.align		8
        /*0008*/ 	.dword	_ZN34_INTERNAL_b4a2de89_4_k_cu_b90554174cuda3std3__45__cpo3endE
	.align		8
        /*0010*/ 	.dword	_ZN34_INTERNAL_b4a2de89_4_k_cu_b90554174cuda3std3__45__cpo6cbeginE
	.align		8
        /*0018*/ 	.dword	_ZN34_INTERNAL_b4a2de89_4_k_cu_b90554174cuda3std3__45__cpo4cendE
	.align		8
        /*0020*/ 	.dword	_ZN34_INTERNAL_b4a2de89_4_k_cu_b90554174cuda3std3__45__cpo6rbeginE
	.align		8
        /*0028*/ 	.dword	_ZN34_INTERNAL_b4a2de89_4_k_cu_b90554174cuda3std3__45__cpo4rendE
	.align		8
        /*0030*/ 	.dword	_ZN34_INTERNAL_b4a2de89_4_k_cu_b90554174cuda3std3__45__cpo7crbeginE
	.align		8
        /*0038*/ 	.dword	_ZN34_INTERNAL_b4a2de89_4_k_cu_b90554174cuda3std3__45__cpo5crendE
	.align		8
        /*0040*/ 	.dword	_ZN34_INTERNAL_b4a2de89_4_k_cu_b90554174cuda3std3__436_GLOBAL__N__b4a2de89_4_k_cu_b90554176ignoreE
	.align		8
        /*0048*/ 	.dword	_ZN34_INTERNAL_b4a2de89_4_k_cu_b90554174cuda3std3__419piecewise_constructE
	.align		8
        /*0050*/ 	.dword	_ZN34_INTERNAL_b4a2de89_4_k_cu_b90554174cuda3std3__48in_placeE
	.align		8
        /*0058*/ 	.dword	_ZN34_INTERNAL_b4a2de89_4_k_cu_b90554174cuda3std3__420unreachable_sentinelE
	.align		8
        /*0060*/ 	.dword	_ZN34_INTERNAL_b4a2de89_4_k_cu_b90554174cuda3std3__47nulloptE
	.align		8
        /*0068*/ 	.dword	_ZN34_INTERNAL_b4a2de89_4_k_cu_b90554174cuda3std3__48unexpectE
	.align		8
        /*0070*/ 	.dword	_ZN34_INTERNAL_b4a2de89_4_k_cu_b90554174cuda3std6ranges3__45__cpo4swapE
	.align		8
        /*0078*/ 	.dword	_ZN34_INTERNAL_b4a2de89_4_k_cu_b90554174cuda3std6ranges3__45__cpo9iter_moveE
	.align		8
        /*0080*/ 	.dword	_ZN34_INTERNAL_b4a2de89_4_k_cu_b90554174cuda3std6ranges3__45__cpo5beginE
	.align		8
        /*0088*/ 	.dword	_ZN34_INTERNAL_b4a2de89_4_k_cu_b90554174cuda3std6ranges3__45__cpo3endE
	.align		8
        /*0090*/ 	.dword	_ZN34_INTERNAL_b4a2de89_4_k_cu_b90554174cuda3std6ranges3__45__cpo6cbeginE
	.align		8
        /*0098*/ 	.dword	_ZN34_INTERNAL_b4a2de89_4_k_cu_b90554174cuda3std6ranges3__45__cpo4cendE
	.align		8
        /*00a0*/ 	.dword	_ZN34_INTERNAL_b4a2de89_4_k_cu_b90554174cuda3std6ranges3__45__cpo7advanceE
	.align		8
        /*00a8*/ 	.dword	_ZN34_INTERNAL_b4a2de89_4_k_cu_b90554174cuda3std6ranges3__45__cpo9iter_swapE
	.align		8
        /*00b0*/ 	.dword	_ZN34_INTERNAL_b4a2de89_4_k_cu_b90554174cuda3std6ranges3__45__cpo4nextE
	.align		8
        /*00b8*/ 	.dword	_ZN34_INTERNAL_b4a2de89_4_k_cu_b90554174cuda3std6ranges3__45__cpo4prevE
	.align		8
        /*00c0*/ 	.dword	_ZN34_INTERNAL_b4a2de89_4_k_cu_b90554174cuda3std6ranges3__45__cpo4dataE
	.align		8
        /*00c8*/ 	.dword	_ZN34_INTERNAL_b4a2de89_4_k_cu_b90554174cuda3std6ranges3__45__cpo5cdataE
	.align		8
        /*00d0*/ 	.dword	_ZN34_INTERNAL_b4a2de89_4_k_cu_b90554174cuda3std6ranges3__45__cpo4sizeE
	.align		8
        /*00d8*/ 	.dword	_ZN34_INTERNAL_b4a2de89_4_k_cu_b90554174cuda3std6ranges3__45__cpo5ssizeE
	.align		8
        /*00e0*/ 	.dword	_ZN34_INTERNAL_b4a2de89_4_k_cu_b90554174cuda3std6ranges3__45__cpo8distanceE
	.align		8
        /*00e8*/ 	.dword	_ZN34_INTERNAL_b4a2de89_4_k_cu_b90554176thrust24THRUST_300001_SM_1000_NS8cuda_cub3parE
	.align		8
        /*00f0*/ 	.dword	_ZN34_INTERNAL_b4a2de89_4_k_cu_b90554176thrust24THRUST_300001_SM_1000_NS8cuda_cub10par_nosyncE
	.align		8
        /*00f8*/ 	.dword	_ZN34_INTERNAL_b4a2de89_4_k_cu_b90554176thrust24THRUST_300001_SM_1000_NS6system6detail10sequential3seqE
	.align		8
        /*0100*/ 	.dword	_ZN34_INTERNAL_b4a2de89_4_k_cu_b90554176thrust24THRUST_300001_SM_1000_NS12placeholders2_1E
	.align		8
        /*0108*/ 	.dword	_ZN34_INTERNAL_b4a2de89_4_k_cu_b90554176thrust24THRUST_300001_SM_1000_NS12placeholders2_2E
	.align		8
        /*0110*/ 	.dword	_ZN34_INTERNAL_b4a2de89_4_k_cu_b90554176thrust24THRUST_300001_SM_1000_NS12placeholders2_3E
	.align		8
        /*0118*/ 	.dword	_ZN34_INTERNAL_b4a2de89_4_k_cu_b90554176thrust24THRUST_300001_SM_1000_NS12placeholders2_4E
	.align		8
        /*0120*/ 	.dword	_ZN34_INTERNAL_b4a2de89_4_k_cu_b90554176thrust24THRUST_300001_SM_1000_NS12placeholders2_5E
	.align		8
        /*0128*/ 	.dword	_ZN34_INTERNAL_b4a2de89_4_k_cu_b90554176thrust24THRUST_300001_SM_1000_NS12placeholders2_6E
	.align		8
        /*0130*/ 	.dword	_ZN34_INTERNAL_b4a2de89_4_k_cu_b90554176thrust24THRUST_300001_SM_1000_NS12placeholders2_7E
	.align		8
        /*0138*/ 	.dword	_ZN34_INTERNAL_b4a2de89_4_k_cu_b90554176thrust24THRUST_300001_SM_1000_NS12placeholders2_8E
	.align		8
        /*0140*/ 	.dword	_ZN34_INTERNAL_b4a2de89_4_k_cu_b90554176thrust24THRUST_300001_SM_1000_NS12placeholders2_9E
	.align		8
        /*0148*/ 	.dword	_ZN34_INTERNAL_b4a2de89_4_k_cu_b90554176thrust24THRUST_300001_SM_1000_NS12placeholders3_10E
	.align		8
        /*0150*/ 	.dword	_ZN34_INTERNAL_b4a2de89_4_k_cu_b90554176thrust24THRUST_300001_SM_1000_NS3seqE


//--------------------- .text._ZN3cub18CUB_300001_SM_10006detail11EmptyKernelIvEEvv --------------------------
	.section	.text._ZN3cub18CUB_300001_SM_10006detail11EmptyKernelIvEEvv,"ax",@progbits
	.align	128
        .global         _ZN3cub18CUB_300001_SM_10006detail11EmptyKernelIvEEvv
        .type           _ZN3cub18CUB_300001_SM_10006detail11EmptyKernelIvEEvv,@function
        .size           _ZN3cub18CUB_300001_SM_10006detail11EmptyKernelIvEEvv,(.L_x_3 - _ZN3cub18CUB_300001_SM_10006detail11EmptyKernelIvEEvv)
        .other          _ZN3cub18CUB_300001_SM_10006detail11EmptyKernelIvEEvv,@"STO_CUDA_ENTRY STV_DEFAULT"
_ZN3cub18CUB_300001_SM_10006detail11EmptyKernelIvEEvv:
.text._ZN3cub18CUB_300001_SM_10006detail11EmptyKernelIvEEvv:
[----:B------:R-:W-:Y:S01]  /*0000*/  LDC R1, c[0x0][0x37c] ;  /* 0x0000df00ff017b82 */ /* 0x000fe20000000800 */
[----:B------:R-:W-:Y:S05]  /*0010*/  EXIT ;  /* 0x000000000000794d */ /* 0x000fea0003800000 */
.L_x_0:
[----:B------:R-:W-:-:S00]  /*0020*/  BRA `(.L_x_0) ;  /* 0xfffffffc00fc7947 */ /* 0x000fc0000383ffff */
[----:B------:R-:W-:-:S00]  /*0030*/  NOP ;  /* 0x0000000000007918 */ /* 0x000fc00000000000 */
        /* <DEDUP_REMOVED lines=12> */
.L_x_3:


//--------------------- .text._Z10matrix_addILi128ELi128EEvPKfS1_Pfi --------------------------
	.section	.text._Z10matrix_addILi128ELi128EEvPKfS1_Pfi,"ax",@progbits
	.align	128
        .global         _Z10matrix_addILi128ELi128EEvPKfS1_Pfi
        .type           _Z10matrix_addILi128ELi128EEvPKfS1_Pfi,@function
        .size           _Z10matrix_addILi128ELi128EEvPKfS1_Pfi,(.L_x_4 - _Z10matrix_addILi128ELi128EEvPKfS1_Pfi)
        .other          _Z10matrix_addILi128ELi128EEvPKfS1_Pfi,@"STO_CUDA_ENTRY STV_DEFAULT"
_Z10matrix_addILi128ELi128EEvPKfS1_Pfi:
.text._Z10matrix_addILi128ELi128EEvPKfS1_Pfi:
[----:B------:R-:W-:Y:S08]  /*0000*/  LDC R1, c[0x0][0x37c] ;  /* 0x0000df00ff017b82 */ /* 0x000ff00000000800 */
[----:B------:R-:W0:Y:S01]  /*0010*/  S2UR UR4, SR_CTAID.X ;  /* 0x00000000000479c3 */ /* 0x000e220000002500 */
[----:B------:R-:W1:Y:S01]  /*0020*/  LDCU UR10, c[0x0][0x398] ;  /* 0x00007300ff0a77ac */ /* 0x000e620008000800 */
[----:B------:R-:W2:Y:S01]  /*0030*/  S2R R0, SR_TID.X ;  /* 0x0000000000007919 */ /* 0x000ea20000002100 */
[----:B------:R-:W3:Y:S05]  /*0040*/  LDCU.128 UR12, c[0x0][0x380] ;  /* 0x00007000ff0c77ac */ /* 0x000eea0008000c00 */
[----:B------:R-:W4:Y:S01]  /*0050*/  S2UR UR5, SR_CTAID.Y ;  /* 0x00000000000579c3 */ /* 0x000f220000002600 */
[----:B-1----:R-:W-:-:S02]  /*0060*/  USHF.R.S32.HI UR11, URZ, 0x2, UR10 ;  /* 0x00000002ff0b7899 */ /* 0x002fc4000801140a */
[----:B0-----:R-:W-:-:S04]  /*0070*/  UIMAD UR4, UR4, UR10, URZ ;  /* 0x0000000a040472a4 */ /* 0x001fc8000f8e02ff */
[----:B------:R-:W-:-:S04]  /*0080*/  USHF.L.U32 UR4, UR4, 0x7, URZ ;  /* 0x0000000704047899 */ /* 0x000fc800080006ff */
[----:B----4-:R-:W-:Y:S01]  /*0090*/  ULEA UR6, UP0, UR5, UR4, 0x7 ;  /* 0x0000000405067291 */ /* 0x010fe2000f8038ff */
[----:B--2---:R-:W-:-:S03]  /*00a0*/  SHF.R.U32.HI R25, RZ, 0x5, R0 ;  /* 0x00000005ff197819 */ /* 0x004fc60000011600 */
[----:B------:R-:W-:Y:S01]  /*00b0*/  USHF.L.U32 UR5, UR6, 0x2, URZ ;  /* 0x0000000206057899 */ /* 0x000fe200080006ff */
[----:B------:R-:W-:Y:S01]  /*00c0*/  LOP3.LUT R0, R0, 0x1f, RZ, 0xc0, !PT ;  /* 0x0000001f00007812 */ /* 0x000fe200078ec0ff */
[----:B------:R-:W-:Y:S02]  /*00d0*/  ULEA.HI.X.SX32 UR4, UR4, URZ, 0x1, UP0 ;  /* 0x000000ff04047291 */ /* 0x000fe400080f0eff */
[----:B---3--:R-:W-:Y:S02]  /*00e0*/  UIADD3 UR7, UP0, UPT, UR5, UR12, URZ ;  /* 0x0000000c05077290 */ /* 0x008fe4000ff1e0ff */
[----:B------:R-:W-:Y:S01]  /*00f0*/  USHF.L.U64.HI UR6, UR6, 0x2, UR4 ;  /* 0x0000000206067899 */ /* 0x000fe20008010204 */
[----:B------:R-:W-:Y:S01]  /*0100*/  IMAD R25, R25, UR11, R0 ;  /* 0x0000000b19197c24 */ /* 0x000fe2000f8e0200 */
[----:B------:R-:W-:Y:S02]  /*0110*/  UIADD3 UR8, UP1, UPT, UR5, UR14, URZ ;  /* 0x0000000e05087290 */ /* 0x000fe4000ff3e0ff */
[----:B------:R-:W-:Y:S01]  /*0120*/  UIADD3.X UR4, UPT, UPT, UR6, UR13, URZ, UP0, !UPT ;  /* 0x0000000d06047290 */ /* 0x000fe200087fe4ff */
[----:B------:R-:W-:Y:S01]  /*0130*/  MOV R22, UR7 ;  /* 0x0000000700167c02 */ /* 0x000fe20008000f00 */
[----:B------:R-:W0:Y:S02]  /*0140*/  LDCU.64 UR12, c[0x0][0x358] ;  /* 0x00006b00ff0c77ac */ /* 0x000e240008000a00 */
[----:B------:R-:W-:Y:S01]  /*0150*/  MOV R20, UR8 ;  /* 0x0000000800147c02 */ /* 0x000fe20008000f00 */
[----:B------:R-:W-:Y:S01]  /*0160*/  UIADD3.X UR9, UPT, UPT, UR6, UR15, URZ, UP1, !UPT ;  /* 0x0000000f06097290 */ /* 0x000fe20008ffe4ff */
[----:B------:R-:W-:-:S05]  /*0170*/  MOV R23, UR4 ;  /* 0x0000000400177c02 */ /* 0x000fca0008000f00 */
[----:B------:R-:W-:Y:S01]  /*0180*/  MOV R21, UR9 ;  /* 0x0000000900157c02 */ /* 0x000fe20008000f00 */
[----:B------:R-:W-:-:S04]  /*0190*/  IMAD.WIDE R12, R25, 0x10, R22 ;  /* 0x00000010190c7825 */ /* 0x000fc800078e0216 */
[----:B------:R-:W-:Y:S01]  /*01a0*/  IMAD.WIDE R16, R25, 0x10, R20 ;  /* 0x0000001019107825 */ /* 0x000fe200078e0214 */
[----:B------:R-:W1:Y:S01]  /*01b0*/  LDCU.64 UR8, c[0x0][0x390] ;  /* 0x00007200ff0877ac */ /* 0x000e620008000a00 */
[----:B0-----:R-:W2:Y:S04]  /*01c0*/  LDG.E.128.CONSTANT R12, desc[UR12][R12.64] ;  /* 0x0000000c0c0c7981 */ /* 0x001ea8000c1e9d00 */
[----:B------:R-:W2:Y:S01]  /*01d0*/  LDG.E.128.CONSTANT R16, desc[UR12][R16.64] ;  /* 0x0000000c10107981 */ /* 0x000ea2000c1e9d00 */
[----:B------:R-:W-:-:S06]  /*01e0*/  ULOP3.LUT UR4, UR10, 0xfffffffc, URZ, 0xc0, !UPT ;  /* 0xfffffffc0a047892 */ /* 0x000fcc000f8ec0ff */
[----:B------:R-:W-:Y:S01]  /*01f0*/  IADD3 R0, PT, PT, R25, UR4, RZ ;  /* 0x0000000419007c10 */ /* 0x000fe2000fffe0ff */
[----:B-1----:R-:W-:-:S04]  /*0200*/  UIADD3 UR5, UP0, UPT, UR5, UR8, URZ ;  /* 0x0000000805057290 */ /* 0x002fc8000ff1e0ff */
[----:B------:R-:W-:Y:S01]  /*0210*/  IMAD.WIDE R4, R0, 0x10, R22 ;  /* 0x0000001000047825 */ /* 0x000fe200078e0216 */
[----:B------:R-:W-:-:S03]  /*0220*/  UIADD3.X UR6, UPT, UPT, UR6, UR9, URZ, UP0, !UPT ;  /* 0x0000000906067290 */ /* 0x000fc600087fe4ff */
[C---:B------:R-:W-:Y:S01]  /*0230*/  IMAD.WIDE R8, R0.reuse, 0x10, R20 ;  /* 0x0000001000087825 */ /* 0x040fe200078e0214 */
[----:B------:R-:W-:Y:S01]  /*0240*/  MOV R2, UR5 ;  /* 0x0000000500027c02 */ /* 0x000fe20008000f00 */
[----:B------:R-:W3:Y:S01]  /*0250*/  LDG.E.128.CONSTANT R4, desc[UR12][R4.64] ;  /* 0x0000000c04047981 */ /* 0x000ee2000c1e9d00 */
[----:B------:R-:W-:Y:S02]  /*0260*/  IADD3 R24, PT, PT, R0, UR4, RZ ;  /* 0x0000000400187c10 */ /* 0x000fe4000fffe0ff */
[----:B------:R-:W-:Y:S01]  /*0270*/  MOV R3, UR6 ;  /* 0x0000000600037c02 */ /* 0x000fe20008000f00 */
[----:B------:R-:W3:Y:S02]  /*0280*/  LDG.E.128.CONSTANT R8, desc[UR12][R8.64] ;  /* 0x0000000c08087981 */ /* 0x000ee4000c1e9d00 */
[----:B------:R-:W-:-:S04]  /*0290*/  IMAD.WIDE R28, R24, 0x10, R22 ;  /* 0x00000010181c7825 */ /* 0x000fc800078e0216 */
[----:B------:R-:W-:-:S04]  /*02a0*/  IMAD.WIDE R26, R25, 0x10, R2 ;  /* 0x00000010191a7825 */ /* 0x000fc800078e0202 */
[----:B--2---:R-:W-:Y:S01]  /*02b0*/  FADD R12, R12, R16 ;  /* 0x000000100c0c7221 */ /* 0x004fe20000000000 */
[----:B------:R-:W-:Y:S01]  /*02c0*/  FADD R13, R13, R17 ;  /* 0x000000110d0d7221 */ /* 0x000fe20000000000 */
[----:B------:R-:W-:Y:S01]  /*02d0*/  FADD R14, R14, R18 ;  /* 0x000000120e0e7221 */ /* 0x000fe20000000000 */
[----:B------:R-:W-:Y:S01]  /*02e0*/  FADD R15, R15, R19 ;  /* 0x000000130f0f7221 */ /* 0x000fe20000000000 */
[----:B------:R-:W-:-:S04]  /*02f0*/  IMAD.WIDE R16, R24, 0x10, R20 ;  /* 0x0000001018107825 */ /* 0x000fc800078e0214 */
[----:B------:R0:W-:Y:S04]  /*0300*/  STG.E.128 desc[UR12][R26.64], R12 ;  /* 0x0000000c1a007986 */ /* 0x0001e8000c101d0c */
[----:B------:R-:W2:Y:S04]  /*0310*/  LDG.E.128.CONSTANT R16, desc[UR12][R16.64] ;  /* 0x0000000c10107981 */ /* 0x000ea8000c1e9d00 */
[----:B0-----:R0:W2:Y:S01]  /*0320*/  LDG.E.128.CONSTANT R12, desc[UR12][R28.64] ;  /* 0x0000000c1c0c7981 */ /* 0x0010a2000c1e9d00 */
[----:B---3--:R-:W-:Y:S01]  /*0330*/  FADD R4, R4, R8 ;  /* 0x0000000804047221 */ /* 0x008fe20000000000 */
[----:B------:R-:W-:Y:S01]  /*0340*/  FADD R5, R5, R9 ;  /* 0x0000000905057221 */ /* 0x000fe20000000000 */
[----:B------:R-:W-:Y:S01]  /*0350*/  FADD R6, R6, R10 ;  /* 0x0000000a06067221 */ /* 0x000fe20000000000 */
[----:B------:R-:W-:Y:S01]  /*0360*/  FADD R7, R7, R11 ;  /* 0x0000000b07077221 */ /* 0x000fe20000000000 */
[----:B0-----:R-:W-:Y:S01]  /*0370*/  IMAD.WIDE R28, R0, 0x10, R2 ;  /* 0x00000010001c7825 */ /* 0x001fe200078e0202 */
[----:B------:R-:W-:-:S05]  /*0380*/  IADD3 R0, PT, PT, R24, UR4, RZ ;  /* 0x0000000418007c10 */ /* 0x000fca000fffe0ff */
[----:B------:R-:W-:-:S04]  /*0390*/  IMAD.WIDE R26, R0, 0x10, R22 ;  /* 0x00000010001a7825 */ /* 0x000fc800078e0216 */
[----:B------:R-:W-:Y:S01]  /*03a0*/  IMAD.WIDE R8, R0, 0x10, R20 ;  /* 0x0000001000087825 */ /* 0x000fe200078e0214 */
[----:B------:R0:W-:Y:S05]  /*03b0*/  STG.E.128 desc[UR12][R28.64], R4 ;  /* 0x000000041c007986 */ /* 0x0001ea000c101d0c */
[----:B------:R-:W3:Y:S04]  /*03c0*/  LDG.E.128.CONSTANT R8, desc[UR12][R8.64] ;  /* 0x0000000c08087981 */ /* 0x000ee8000c1e9d00 */
[----:B0-----:R0:W3:Y:S02]  /*03d0*/  LDG.E.128.CONSTANT R4, desc[UR12][R26.64] ;  /* 0x0000000c1a047981 */ /* 0x0010e4000c1e9d00 */
[----:B0-----:R-:W-:Y:S01]  /*03e0*/  IMAD.WIDE R26, R24, 0x10, R2 ;  /* 0x00000010181a7825 */ /* 0x001fe200078e0202 */
[----:B------:R-:W-:-:S05]  /*03f0*/  IADD3 R24, PT, PT, R0, UR4, RZ ;  /* 0x0000000400187c10 */ /* 0x000fca000fffe0ff */
        /* <DEDUP_REMOVED lines=8> */
[----:B0-----:R0:W2:Y:S02]  /*0480*/  LDG.E.128.CONSTANT R12, desc[UR12][R28.64] ;  /* 0x0000000c1c0c7981 */ /* 0x0010a4000c1e9d00 */
[----:B0-----:R-:W-:Y:S01]  /*0490*/  IMAD.WIDE R28, R0, 0x10, R2 ;  /* 0x00000010001c7825 */ /* 0x001fe200078e0202 */
[----:B------:R-:W-:-:S03]  /*04a0*/  IADD3 R0, PT, PT, R24, UR4, RZ ;  /* 0x0000000418007c10 */ /* 0x000fc6000fffe0ff */
[----:B---3--:R-:W-:Y:S01]  /*04b0*/  FADD R4, R4, R8 ;  /* 0x0000000804047221 */ /* 0x008fe20000000000 */
[----:B------:R-:W-:Y:S01]  /*04c0*/  FADD R5, R5, R9 ;  /* 0x0000000905057221 */ /* 0x000fe20000000000 */
[----:B------:R-:W-:Y:S01]  /*04d0*/  FADD R6, R6, R10 ;  /* 0x0000000a06067221 */ /* 0x000fe20000000000 */
[----:B------:R-:W-:Y:S01]  /*04e0*/  FADD R7, R7, R11 ;  /* 0x0000000b07077221 */ /* 0x000fe20000000000 */
        /* <DEDUP_REMOVED lines=83> */
[----:B------:R-:W-:-:S05]  /*0a20*/  IADD3 R0, PT, PT, R24, UR4, RZ ;  /* 0x0000000418007c10 */ /* 0x000fca000fffe0ff */
[----:B------:R-:W-:-:S04]  /*0a30*/  IMAD.WIDE R26, R0, 0x10, R22 ;  /* 0x00000010001a7825 */ /* 0x000fc800078e0216 */
[----:B---3--:R-:W-:Y:S01]  /*0a40*/  FADD R4, R4, R8 ;  /* 0x0000000804047221 */ /* 0x008fe20000000000 */
[----:B------:R-:W-:Y:S01]  /*0a50*/  FADD R5, R5, R9 ;  /* 0x0000000905057221 */ /* 0x000fe20000000000 */
[----:B------:R-:W-:Y:S01]  /*0a60*/  FADD R6, R6, R10 ;  /* 0x0000000a06067221 */ /* 0x000fe20000000000 */
[----:B------:R-:W-:Y:S01]  /*0a70*/  FADD R7, R7, R11 ;  /* 0x0000000b07077221 */ /* 0x000fe20000000000 */
[----:B------:R-:W-:-:S04]  /*0a80*/  IMAD.WIDE R8, R0, 0x10, R20 ;  /* 0x0000001000087825 */ /* 0x000fc800078e0214 */
[----:B------:R0:W-:Y:S04]  /*0a90*/  STG.E.128 desc[UR12][R28.64], R4 ;  /* 0x000000041c007986 */ /* 0x0001e8000c101d0c */
        /* <DEDUP_REMOVED lines=151> */
[----:B------:R-:W-:-:S05]  /*1410*/  FADD R7, R7, R11 ;  /* 0x0000000b07077221 */ /* 0x000fca0000000000 */
[----:B------:R0:W-:Y:S01]  /*1420*/  STG.E.128 desc[UR12][R28.64], R4 ;  /* 0x000000041c007986 */ /* 0x0001e2000c101d0c */
[----:B------:R-:W-:-:S06]  /*1430*/  IMAD.WIDE R8, R0, 0x10, R20 ;  /* 0x0000001000087825 */ /* 0x000fcc00078e0214 */
        /* <DEDUP_REMOVED lines=13> */
[----:B------:R-:W-:Y:S01]  /*1510*/  IMAD.WIDE R26, R0, 0x10, R2 ;  /* 0x00000010001a7825 */ /* 0x000fe200078e0202 */
[----:B------:R-:W-:-:S03]  /*1520*/  IADD3 R0, PT, PT, R24, UR4, RZ ;  /* 0x0000000418007c10 */ /* 0x000fc6000fffe0ff */
[----:B------:R-:W-:Y:S01]  /*1530*/  IMAD.WIDE R24, R24, 0x10, R2 ;  /* 0x0000001018187825 */ /* 0x000fe200078e0202 */
[----:B0-----:R-:W-:-:S04]  /*1540*/  IADD3 R28, PT, PT, R0, UR4, RZ ;  /* 0x00000004001c7c10 */ /* 0x001fc8000fffe0ff */
[----:B------:R-:W-:Y:S01]  /*1550*/  IADD3 R29, PT, PT, R28, UR4, RZ ;  /* 0x000000041c1d7c10 */ /* 0x000fe2000fffe0ff */
[----:B---3--:R-:W-:Y:S01]  /*1560*/  FADD R4, R4, R8 ;  /* 0x0000000804047221 */ /* 0x008fe20000000000 */
[----:B------:R-:W-:Y:S01]  /*1570*/  FADD R5, R5, R9 ;  /* 0x0000000905057221 */ /* 0x000fe20000000000 */
[----:B------:R-:W-:Y:S01]  /*1580*/  FADD R6, R6, R10 ;  /* 0x0000000a06067221 */ /* 0x000fe20000000000 */
[----:B------:R-:W-:Y:S01]  /*1590*/  FADD R7, R7, R11 ;  /* 0x0000000b07077221 */ /* 0x000fe20000000000 */
[----:B------:R-:W-:-:S04]  /*15a0*/  IMAD.WIDE R8, R0, 0x10, R20 ;  /* 0x0000001000087825 */ /* 0x000fc800078e0214 */
[----:B------:R0:W-:Y:S04]  /*15b0*/  STG.E.128 desc[UR12][R26.64], R4 ;  /* 0x000000041a007986 */ /* 0x0001e8000c101d0c */
[----:B------:R-:W3:Y:S01]  /*15c0*/  LDG.E.128.CONSTANT R8, desc[UR12][R8.64] ;  /* 0x0000000c08087981 */ /* 0x000ee2000c1e9d00 */
[----:B0-----:R-:W-:-:S05]  /*15d0*/  IMAD.WIDE R26, R0, 0x10, R22 ;  /* 0x00000010001a7825 */ /* 0x001fca00078e0216 */
[----:B------:R-:W3:Y:S01]  /*15e0*/  LDG.E.128.CONSTANT R4, desc[UR12][R26.64] ;  /* 0x0000000c1a047981 */ /* 0x000ee2000c1e9d00 */
[----:B--2---:R-:W-:Y:S01]  /*15f0*/  FADD R12, R12, R16 ;  /* 0x000000100c0c7221 */ /* 0x004fe20000000000 */
[----:B------:R-:W-:Y:S01]  /*1600*/  FADD R13, R13, R17 ;  /* 0x000000110d0d7221 */ /* 0x000fe20000000000 */
[----:B------:R-:W-:Y:S01]  /*1610*/  FADD R14, R14, R18 ;  /* 0x000000120e0e7221 */ /* 0x000fe20000000000 */
[----:B------:R-:W-:Y:S01]  /*1620*/  FADD R15, R15, R19 ;  /* 0x000000130f0f7221 */ /* 0x000fe20000000000 */
[----:B------:R-:W-:-:S04]  /*1630*/  IMAD.WIDE R16, R28, 0x10, R22 ;  /* 0x000000101c107825 */ /* 0x000fc800078e0216 */
[----:B------:R0:W-:Y:S01]  /*1640*/  STG.E.128 desc[UR12][R24.64], R12 ;  /* 0x0000000c18007986 */ /* 0x0001e2000c101d0c */
[----:B------:R-:W-:-:S04]  /*1650*/  IMAD.WIDE R18, R28, 0x10, R20 ;  /* 0x000000101c127825 */ /* 0x000fc800078e0214 */
[----:B------:R-:W-:-:S04]  /*1660*/  IMAD.WIDE R22, R29, 0x10, R22 ;  /* 0x000000101d167825 */ /* 0x000fc800078e0216 */
[----:B0-----:R-:W-:Y:S01]  /*1670*/  IMAD.WIDE R24, R29, 0x10, R20 ;  /* 0x000000101d187825 */ /* 0x001fe200078e0214 */
[----:B------:R-:W2:Y:S04]  /*1680*/  LDG.E.128.CONSTANT R12, desc[UR12][R16.64] ;  /* 0x0000000c100c7981 */ /* 0x000ea8000c1e9d00 */
[----:B------:R-:W4:Y:S04]  /*1690*/  LDG.E.128.CONSTANT R20, desc[UR12][R22.64] ;  /* 0x0000000c16147981 */ /* 0x000f28000c1e9d00 */
[----:B------:R-:W4:Y:S04]  /*16a0*/  LDG.E.128.CONSTANT R24, desc[UR12][R24.64] ;  /* 0x0000000c18187981 */ /* 0x000f28000c1e9d00 */
[----:B------:R-:W2:Y:S01]  /*16b0*/  LDG.E.128.CONSTANT R16, desc[UR12][R18.64] ;  /* 0x0000000c12107981 */ /* 0x000ea2000c1e9d00 */
[----:B---3--:R-:W-:Y:S01]  /*16c0*/  FADD R4, R4, R8 ;  /* 0x0000000804047221 */ /* 0x008fe20000000000 */
[----:B------:R-:W-:Y:S01]  /*16d0*/  FADD R5, R5, R9 ;  /* 0x0000000905057221 */ /* 0x000fe20000000000 */
[----:B------:R-:W-:Y:S01]  /*16e0*/  FADD R6, R6, R10 ;  /* 0x0000000a06067221 */ /* 0x000fe20000000000 */
[----:B------:R-:W-:Y:S01]  /*16f0*/  FADD R7, R7, R11 ;  /* 0x0000000b07077221 */ /* 0x000fe20000000000 */
[----:B------:R-:W-:-:S04]  /*1700*/  IMAD.WIDE R8, R0, 0x10, R2 ;  /* 0x0000001000087825 */ /* 0x000fc800078e0202 */
[--C-:B------:R-:W-:Y:S01]  /*1710*/  IMAD.WIDE R10, R28, 0x10, R2.reuse ;  /* 0x000000101c0a7825 */ /* 0x100fe200078e0202 */
[----:B------:R-:W-:Y:S03]  /*1720*/  STG.E.128 desc[UR12][R8.64], R4 ;  /* 0x0000000408007986 */ /* 0x000fe6000c101d0c */
[----:B------:R-:W-:-:S04]  /*1730*/  IMAD.WIDE R2, R29, 0x10, R2 ;  /* 0x000000101d027825 */ /* 0x000fc800078e0202 */
[----:B----4-:R-:W-:Y:S01]  /*1740*/  FADD R20, R20, R24 ;  /* 0x0000001814147221 */ /* 0x010fe20000000000 */
[----:B------:R-:W-:Y:S01]  /*1750*/  FADD R21, R21, R25 ;  /* 0x0000001915157221 */ /* 0x000fe20000000000 */
[----:B------:R-:W-:Y:S01]  /*1760*/  FADD R22, R22, R26 ;  /* 0x0000001a16167221 */ /* 0x000fe20000000000 */
[----:B------:R-:W-:Y:S01]  /*1770*/  FADD R23, R23, R27 ;  /* 0x0000001b17177221 */ /* 0x000fe20000000000 */
[----:B--2---:R-:W-:Y:S01]  /*1780*/  FADD R12, R12, R16 ;  /* 0x000000100c0c7221 */ /* 0x004fe20000000000 */
[----:B------:R-:W-:Y:S01]  /*1790*/  FADD R13, R13, R17 ;  /* 0x000000110d0d7221 */ /* 0x000fe20000000000 */
[----:B------:R-:W-:Y:S01]  /*17a0*/  FADD R14, R14, R18 ;  /* 0x000000120e0e7221 */ /* 0x000fe20000000000 */
[----:B------:R-:W-:-:S05]  /*17b0*/  FADD R15, R15, R19 ;  /* 0x000000130f0f7221 */ /* 0x000fca0000000000 */
[----:B------:R-:W-:Y:S04]  /*17c0*/  STG.E.128 desc[UR12][R10.64], R12 ;  /* 0x0000000c0a007986 */ /* 0x000fe8000c101d0c */
[----:B------:R-:W-:Y:S01]  /*17d0*/  STG.E.128 desc[UR12][R2.64], R20 ;  /* 0x0000001402007986 */ /* 0x000fe2000c101d0c */
[----:B------:R-:W-:Y:S05]  /*17e0*/  EXIT ;  /* 0x000000000000794d */ /* 0x000fea0003800000 */
.L_x_1:
        /* <DEDUP_REMOVED lines=9> */
.L_x_4:


//--------------------- .text._Z15matrix_add_basePKfS0_Pfi --------------------------
	.section	.text._Z15matrix_add_basePKfS0_Pfi,"ax",@progbits
	.align	128
        .global         _Z15matrix_add_basePKfS0_Pfi
        .type           _Z15matrix_add_basePKfS0_Pfi,@function
        .size           _Z15matrix_add_basePKfS0_Pfi,(.L_x_5 - _Z15matrix_add_basePKfS0_Pfi)
        .other          _Z15matrix_add_basePKfS0_Pfi,@"STO_CUDA_ENTRY STV_DEFAULT"
_Z15matrix_add_basePKfS0_Pfi:
.text._Z15matrix_add_basePKfS0_Pfi:
[----:B------:R-:W-:Y:S01]  /*0000*/  LDC R1, c[0x0][0x37c] ;  /* 0x0000df00ff017b82 */ /* 0x000fe20000000800 */
[----:B------:R-:W0:Y:S07]  /*0010*/  S2R R0, SR_TID.X ;  /* 0x0000000000007919 */ /* 0x000e2e0000002100 */
[----:B------:R-:W0:Y:S01]  /*0020*/  S2UR UR5, SR_CTAID.X ;  /* 0x00000000000579c3 */ /* 0x000e220000002500 */
[----:B------:R-:W1:Y:S07]  /*0030*/  LDCU UR4, c[0x0][0x398] ;  /* 0x00007300ff0477ac */ /* 0x000e6e0008000800 */
[----:B------:R-:W0:Y:S01]  /*0040*/  LDC R9, c[0x0][0x360] ;  /* 0x0000d800ff097b82 */ /* 0x000e220000000800 */
[----:B-1----:R-:W-:Y:S01]  /*0050*/  UIMAD UR4, UR4, UR4, URZ ;  /* 0x00000004040472a4 */ /* 0x002fe2000f8e02ff */
[----:B0-----:R-:W-:-:S05]  /*0060*/  IMAD R9, R9, UR5, R0 ;  /* 0x0000000509097c24 */ /* 0x001fca000f8e0200 */
[----:B------:R-:W-:-:S13]  /*0070*/  ISETP.GE.AND P0, PT, R9, UR4, PT ;  /* 0x0000000409007c0c */ /* 0x000fda000bf06270 */
[----:B------:R-:W-:Y:S05]  /*0080*/  @P0 EXIT ;  /* 0x000000000000094d */ /* 0x000fea0003800000 */
[----:B------:R-:W0:Y:S01]  /*0090*/  LDC.64 R2, c[0x0][0x380] ;  /* 0x0000e000ff027b82 */ /* 0x000e220000000a00 */
[----:B------:R-:W1:Y:S07]  /*00a0*/  LDCU.64 UR4, c[0x0][0x358] ;  /* 0x00006b00ff0477ac */ /* 0x000e6e0008000a00 */
[----:B------:R-:W2:Y:S08]  /*00b0*/  LDC.64 R4, c[0x0][0x388] ;  /* 0x0000e200ff047b82 */ /* 0x000eb00000000a00 */
[----:B------:R-:W3:Y:S01]  /*00c0*/  LDC.64 R6, c[0x0][0x390] ;  /* 0x0000e400ff067b82 */ /* 0x000ee20000000a00 */
[----:B0-----:R-:W-:-:S06]  /*00d0*/  IMAD.WIDE R2, R9, 0x4, R2 ;  /* 0x0000000409027825 */ /* 0x001fcc00078e0202 */
[----:B-1----:R-:W4:Y:S01]  /*00e0*/  LDG.E.CONSTANT R2, desc[UR4][R2.64] ;  /* 0x0000000402027981 */ /* 0x002f22000c1e9900 */
[----:B--2---:R-:W-:-:S06]  /*00f0*/  IMAD.WIDE R4, R9, 0x4, R4 ;  /* 0x0000000409047825 */ /* 0x004fcc00078e0204 */
[----:B------:R-:W4:Y:S01]  /*0100*/  LDG.E.CONSTANT R5, desc[UR4][R4.64] ;  /* 0x0000000404057981 */ /* 0x000f22000c1e9900 */
[----:B---3--:R-:W-:-:S04]  /*0110*/  IMAD.WIDE R6, R9, 0x4, R6 ;  /* 0x0000000409067825 */ /* 0x008fc800078e0206 */
[----:B----4-:R-:W-:-:S05]  /*0120*/  FADD R9, R2, R5 ;  /* 0x0000000502097221 */ /* 0x010fca0000000000 */
[----:B------:R-:W-:Y:S01]  /*0130*/  STG.E desc[UR4][R6.64], R9 ;  /* 0x0000000906007986 */ /* 0x000fe2000c101904 */
[----:B------:R-:W-:Y:S05]  /*0140*/  EXIT ;  /* 0x000000000000794d */ /* 0x000fea0003800000 */
.L_x_2:
        /* <DEDUP_REMOVED lines=11> */
.L_x_5:


//--------------------- .nv.shared.reserved.0     --------------------------
	.section	.nv.shared.reserved.0,"aw",@nobits
	.weak		__nv_reservedSMEM_offset_0_alias
	.size		__nv_reservedSMEM_offset_0_alias, 0, 64
	.other		__nv_reservedSMEM_offset_0_alias,@"STO_CUDA_RESERVED_SHARED STV_DEFAULT"
__nv_reservedSMEM_offset_0_alias:
	.zero		0
	.zero		64


//--------------------- .nv.global                --------------------------
	.section	.nv.global,"aw",@nobits
.nv.global:
	.type		_ZN34_INTERNAL_b4a2de89_4_k_cu_b90554176thrust24THRUST_300001_SM_1000_NS3seqE,@object
	.size		_ZN34_INTERNAL_b4a2de89_4_k_cu_b90554176thrust24THRUST_300001_SM_1000_NS3seqE,(_ZN34_INTERNAL_b4a2de89_4_k_cu_b90554174cuda3std3__48in_placeE - _ZN34_INTERNAL_b4a2de89_4_k_cu_b90554176thrust24THRUST_300001_SM_1000_NS3seqE)
_ZN34_INTERNAL_b4a2de89_4_k_cu_b90554176thrust24THRUST_300001_SM_1000_NS3seqE:
	.zero		1
	.type		_ZN34_INTERNAL_b4a2de89_4_k_cu_b90554174cuda3std3__48in_placeE,@object
	.size		_ZN34_INTERNAL_b4a2de89_4_k_cu_b90554174cuda3std3__48in_placeE,(_ZN34_INTERNAL_b4a2de89_4_k_cu_b90554174cuda3std6ranges3__45__cpo4sizeE - _ZN34_INTERNAL_b4a2de89_4_k_cu_b90554174cuda3std3__48in_placeE)
_ZN34_INTERNAL_b4a2de89_4_k_cu_b90554174cuda3std3__48in_placeE:
	.zero		1
	.type		_ZN34_INTERNAL_b4a2de89_4_k_cu_b90554174cuda3std6ranges3__45__cpo4sizeE,@object
	.size		_ZN34_INTERNAL_b4a2de89_4_k_cu_b90554174cuda3std6ranges3__45__cpo4sizeE,(_ZN34_INTERNAL_b4a2de89_4_k_cu_b90554176thrust24THRUST_300001_SM_1000_NS12placeholders2_3E - _ZN34_INTERNAL_b4a2de89_4_k_cu_b90554174cuda3std6ranges3__45__cpo4sizeE)
_ZN34_INTERNAL_b4a2de89_4_k_cu_b90554174cuda3std6ranges3__45__cpo4sizeE:
	.zero		1
	.type		_ZN34_INTERNAL_b4a2de89_4_k_cu_b90554176thrust24THRUST_300001_SM_1000_NS12placeholders2_3E,@object
	.size		_ZN34_INTERNAL_b4a2de89_4_k_cu_b90554176thrust24THRUST_300001_SM_1000_NS12placeholders2_3E,(_ZN34_INTERNAL_b4a2de89_4_k_cu_b90554174cuda3std3__45__cpo6cbeginE - _ZN34_INTERNAL_b4a2de89_4_k_cu_b90554176thrust24THRUST_300001_SM_1000_NS12placeholders2_3E)
_ZN34_INTERNAL_b4a2de89_4_k_cu_b90554176thrust24THRUST_300001_SM_1000_NS12placeholders2_3E:
	.zero		1
	.type		_ZN34_INTERNAL_b4a2de89_4_k_cu_b90554174cuda3std3__45__cpo6cbeginE,@object
	.size		_ZN34_INTERNAL_b4a2de89_4_k_cu_b90554174cuda3std3__45__cpo6cbeginE,(_ZN34_INTERNAL_b4a2de89_4_k_cu_b90554174cuda3std6ranges3__45__cpo6cbeginE - _ZN34_INTERNAL_b4a2de89_4_k_cu_b90554174cuda3std3__45__cpo6cbeginE)
_ZN34_INTERNAL_b4a2de89_4_k_cu_b90554174cuda3std3__45__cpo6cbeginE:
	.zero		1
	.type		_ZN34_INTERNAL_b4a2de89_4_k_cu_b90554174cuda3std6ranges3__45__cpo6cbeginE,@object
	.size		_ZN34_INTERNAL_b4a2de89_4_k_cu_b90554174cuda3std6ranges3__45__cpo6cbeginE,(_ZN34_INTERNAL_b4a2de89_4_k_cu_b90554176thrust24THRUST_300001_SM_1000_NS12placeholders2_7E - _ZN34_INTERNAL_b4a2de89_4_k_cu_b90554174cuda3std6ranges3__45__cpo6cbeginE)
_ZN34_INTERNAL_b4a2de89_4_k_cu_b90554174cuda3std6ranges3__45__cpo6cbeginE:
	.zero		1
	.type		_ZN34_INTERNAL_b4a2de89_4_k_cu_b90554176thrust24THRUST_300001_SM_1000_NS12placeholders2_7E,@object
	.size		_ZN34_INTERNAL_b4a2de89_4_k_cu_b90554176thrust24THRUST_300001_SM_1000_NS12placeholders2_7E,(_ZN34_INTERNAL_b4a2de89_4_k_cu_b90554174cuda3std3__45__cpo7crbeginE - _ZN34_INTERNAL_b4a2de89_4_k_cu_b90554176thrust24THRUST_300001_SM_1000_NS12placeholders2_7E)
_ZN34_INTERNAL_b4a2de89_4_k_cu_b90554176thrust24THRUST_300001_SM_1000_NS12placeholders2_7E:
	.zero		1
	.type		_ZN34_INTERNAL_b4a2de89_4_k_cu_b90554174cuda3std3__45__cpo7crbeginE,@object
	.size		_ZN34_INTERNAL_b4a2de89_4_k_cu_b90554174cuda3std3__45__cpo7crbeginE,(_ZN34_INTERNAL_b4a2de89_4_k_cu_b90554174cuda3std6ranges3__45__cpo4nextE - _ZN34_INTERNAL_b4a2de89_4_k_cu_b90554174cuda3std3__45__cpo7crbeginE)
_ZN34_INTERNAL_b4a2de89_4_k_cu_b90554174cuda3std3__45__cpo7crbeginE:
	.zero		1
	.type		_ZN34_INTERNAL_b4a2de89_4_k_cu_b90554174cuda3std6ranges3__45__cpo4nextE,@object
	.size		_ZN34_INTERNAL_b4a2de89_4_k_cu_b90554174cuda3std6ranges3__45__cpo4nextE,(_ZN34_INTERNAL_b4a2de89_4_k_cu_b90554174cuda3std6ranges3__45__cpo4swapE - _ZN34_INTERNAL_b4a2de89_4_k_cu_b90554174cuda3std6ranges3__45__cpo4nextE)
_ZN34_INTERNAL_b4a2de89_4_k_cu_b90554174cuda3std6ranges3__45__cpo4nextE:
	.zero		1
	.type		_ZN34_INTERNAL_b4a2de89_4_k_cu_b90554174cuda3std6ranges3__45__cpo4swapE,@object
	.size		_ZN34_INTERNAL_b4a2de89_4_k_cu_b90554174cuda3std6ranges3__45__cpo4swapE,(_ZN34_INTERNAL_b4a2de89_4_k_cu_b90554176thrust24THRUST_300001_SM_1000_NS8cuda_cub10par_nosyncE - _ZN34_INTERNAL_b4a2de89_4_k_cu_b90554174cuda3std6ranges3__45__cpo4swapE)
_ZN34_INTERNAL_b4a2de89_4_k_cu_b90554174cuda3std6ranges3__45__cpo4swapE:
	.zero		1
	.type		_ZN34_INTERNAL_b4a2de89_4_k_cu_b90554176thrust24THRUST_300001_SM_1000_NS8cuda_cub10par_nosyncE,@object
	.size		_ZN34_INTERNAL_b4a2de89_4_k_cu_b90554176thrust24THRUST_300001_SM_1000_NS8cuda_cub10par_nosyncE,(_ZN34_INTERNAL_b4a2de89_4_k_cu_b90554176thrust24THRUST_300001_SM_1000_NS12placeholders2_9E - _ZN34_INTERNAL_b4a2de89_4_k_cu_b90554176thrust24THRUST_300001_SM_1000_NS8cuda_cub10par_nosyncE)
_ZN34_INTERNAL_b4a2de89_4_k_cu_b90554176thrust24THRUST_300001_SM_1000_NS8cuda_cub10par_nosyncE:
	.zero		1
	.type		_ZN34_INTERNAL_b4a2de89_4_k_cu_b90554176thrust24THRUST_300001_SM_1000_NS12placeholders2_9E,@object
	.size		_ZN34_INTERNAL_b4a2de89_4_k_cu_b90554176thrust24THRUST_300001_SM_1000_NS12placeholders2_9E,(_ZN34_INTERNAL_b4a2de89_4_k_cu_b90554174cuda3std3__436_GLOBAL__N__b4a2de89_4_k_cu_b90554176ignoreE - _ZN34_INTERNAL_b4a2de89_4_k_cu_b90554176thrust24THRUST_300001_SM_1000_NS12placeholders2_9E)
_ZN34_INTERNAL_b4a2de89_4_k_cu_b90554176thrust24THRUST_300001_SM_1000_NS12placeholders2_9E:
	.zero		1
	.type		_ZN34_INTERNAL_b4a2de89_4_k_cu_b90554174cuda3std3__436_GLOBAL__N__b4a2de89_4_k_cu_b90554176ignoreE,@object
	.size		_ZN34_INTERNAL_b4a2de89_4_k_cu_b90554174cuda3std3__436_GLOBAL__N__b4a2de89_4_k_cu_b90554176ignoreE,(_ZN34_INTERNAL_b4a2de89_4_k_cu_b90554174cuda3std6ranges3__45__cpo4dataE - _ZN34_INTERNAL_b4a2de89_4_k_cu_b90554174cuda3std3__436_GLOBAL__N__b4a2de89_4_k_cu_b90554176ignoreE)
_ZN34_INTERNAL_b4a2de89_4_k_cu_b90554174cuda3std3__436_GLOBAL__N__b4a2de89_4_k_cu_b90554176ignoreE:
	.zero		1
	.type		_ZN34_INTERNAL_b4a2de89_4_k_cu_b90554174cuda3std6ranges3__45__cpo4dataE,@object
	.size		_ZN34_INTERNAL_b4a2de89_4_k_cu_b90554174cuda3std6ranges3__45__cpo4dataE,(_ZN34_INTERNAL_b4a2de89_4_k_cu_b90554176thrust24THRUST_300001_SM_1000_NS12placeholders2_1E - _ZN34_INTERNAL_b4a2de89_4_k_cu_b90554174cuda3std6ranges3__45__cpo4dataE)
_ZN34_INTERNAL_b4a2de89_4_k_cu_b90554174cuda3std6ranges3__45__cpo4dataE:
	.zero		1
	.type		_ZN34_INTERNAL_b4a2de89_4_k_cu_b90554176thrust24THRUST_300001_SM_1000_NS12placeholders2_1E,@object
	.size		_ZN34_INTERNAL_b4a2de89_4_k_cu_b90554176thrust24THRUST_300001_SM_1000_NS12placeholders2_1E,(_ZN34_INTERNAL_b4a2de89_4_k_cu_b90554174cuda3std3__45__cpo5beginE - _ZN34_INTERNAL_b4a2de89_4_k_cu_b90554176thrust24THRUST_300001_SM_1000_NS12placeholders2_1E)
_ZN34_INTERNAL_b4a2de89_4_k_cu_b90554176thrust24THRUST_300001_SM_1000_NS12placeholders2_1E:
	.zero		1
	.type		_ZN34_INTERNAL_b4a2de89_4_k_cu_b90554174cuda3std3__45__cpo5beginE,@object
	.size		_ZN34_INTERNAL_b4a2de89_4_k_cu_b90554174cuda3std3__45__cpo5beginE,(_ZN34_INTERNAL_b4a2de89_4_k_cu_b90554174cuda3std6ranges3__45__cpo5beginE - _ZN34_INTERNAL_b4a2de89_4_k_cu_b90554174cuda3std3__45__cpo5beginE)
_ZN34_INTERNAL_b4a2de89_4_k_cu_b90554174cuda3std3__45__cpo5beginE:
	.zero		1
	.type		_ZN34_INTERNAL_b4a2de89_4_k_cu_b90554174cuda3std6ranges3__45__cpo5beginE,@object
	.size		_ZN34_INTERNAL_b4a2de89_4_k_cu_b90554174cuda3std6ranges3__45__cpo5beginE,(_ZN34_INTERNAL_b4a2de89_4_k_cu_b90554176thrust24THRUST_300001_SM_1000_NS12placeholders2_5E - _ZN34_INTERNAL_b4a2de89_4_k_cu_b90554174cuda3std6ranges3__45__cpo5beginE)
_ZN34_INTERNAL_b4a2de89_4_k_cu_b90554174cuda3std6ranges3__45__cpo5beginE:
	.zero		1
	.type		_ZN34_INTERNAL_b4a2de89_4_k_cu_b90554176thrust24THRUST_300001_SM_1000_NS12placeholders2_5E,@object
	.size		_ZN34_INTERNAL_b4a2de89_4_k_cu_b90554176thrust24THRUST_300001_SM_1000_NS12placeholders2_5E,(_ZN34_INTERNAL_b4a2de89_4_k_cu_b90554174cuda3std3__45__cpo6rbeginE - _ZN34_INTERNAL_b4a2de89_4_k_cu_b90554176thrust24THRUST_300001_SM_1000_NS12placeholders2_5E)
_ZN34_INTERNAL_b4a2de89_4_k_cu_b90554176thrust24THRUST_300001_SM_1000_NS12placeholders2_5E:
	.zero		1
	.type		_ZN34_INTERNAL_b4a2de89_4_k_cu_b90554174cuda3std3__45__cpo6rbeginE,@object
	.size		_ZN34_INTERNAL_b4a2de89_4_k_cu_b90554174cuda3std3__45__cpo6rbeginE,(_ZN34_INTERNAL_b4a2de89_4_k_cu_b90554174cuda3std6ranges3__45__cpo7advanceE - _ZN34_INTERNAL_b4a2de89_4_k_cu_b90554174cuda3std3__45__cpo6rbeginE)
_ZN34_INTERNAL_b4a2de89_4_k_cu_b90554174cuda3std3__45__cpo6rbeginE:
	.zero		1
	.type		_ZN34_INTERNAL_b4a2de89_4_k_cu_b90554174cuda3std6ranges3__45__cpo7advanceE,@object
	.size		_ZN34_INTERNAL_b4a2de89_4_k_cu_b90554174cuda3std6ranges3__45__cpo7advanceE,(_ZN34_INTERNAL_b4a2de89_4_k_cu_b90554174cuda3std3__47nulloptE - _ZN34_INTERNAL_b4a2de89_4_k_cu_b90554174cuda3std6ranges3__45__cpo7advanceE)
_ZN34_INTERNAL_b4a2de89_4_k_cu_b90554174cuda3std6ranges3__45__cpo7advanceE:
	.zero		1
	.type		_ZN34_INTERNAL_b4a2de89_4_k_cu_b90554174cuda3std3__47nulloptE,@object
	.size		_ZN34_INTERNAL_b4a2de89_4_k_cu_b90554174cuda3std3__47nulloptE,(_ZN34_INTERNAL_b4a2de89_4_k_cu_b90554174cuda3std6ranges3__45__cpo8distanceE - _ZN34_INTERNAL_b4a2de89_4_k_cu_b90554174cuda3std3__47nulloptE)
_ZN34_INTERNAL_b4a2de89_4_k_cu_b90554174cuda3std3__47nulloptE:
	.zero		1
	.type		_ZN34_INTERNAL_b4a2de89_4_k_cu_b90554174cuda3std6ranges3__45__cpo8distanceE,@object
	.size		_ZN34_INTERNAL_b4a2de89_4_k_cu_b90554174cuda3std6ranges3__45__cpo8distanceE,(_ZN34_INTERNAL_b4a2de89_4_k_cu_b90554176thrust24THRUST_300001_SM_1000_NS12placeholders3_10E - _ZN34_INTERNAL_b4a2de89_4_k_cu_b90554174cuda3std6ranges3__45__cpo8distanceE)
_ZN34_INTERNAL_b4a2de89_4_k_cu_b90554174cuda3std6ranges3__45__cpo8distanceE:
	.zero		1
	.type		_ZN34_INTERNAL_b4a2de89_4_k_cu_b90554176thrust24THRUST_300001_SM_1000_NS12placeholders3_10E,@object
	.size		_ZN34_INTERNAL_b4a2de89_4_k_cu_b90554176thrust24THRUST_300001_SM_1000_NS12placeholders3_10E,(_ZN34_INTERNAL_b4a2de89_4_k_cu_b90554174cuda3std3__419piecewise_constructE - _ZN34_INTERNAL_b4a2de89_4_k_cu_b90554176thrust24THRUST_300001_SM_1000_NS12placeholders3_10E)
_ZN34_INTERNAL_b4a2de89_4_k_cu_b90554176thrust24THRUST_300001_SM_1000_NS12placeholders3_10E:
	.zero		1
	.type		_ZN34_INTERNAL_b4a2de89_4_k_cu_b90554174cuda3std3__419piecewise_constructE,@object
	.size		_ZN34_INTERNAL_b4a2de89_4_k_cu_b90554174cuda3std3__419piecewise_constructE,(_ZN34_INTERNAL_b4a2de89_4_k_cu_b90554174cuda3std6ranges3__45__cpo5cdataE - _ZN34_INTERNAL_b4a2de89_4_k_cu_b90554174cuda3std3__419piecewise_constructE)
_ZN34_INTERNAL_b4a2de89_4_k_cu_b90554174cuda3std3__419piecewise_constructE:
	.zero		1
	.type		_ZN34_INTERNAL_b4a2de89_4_k_cu_b90554174cuda3std6ranges3__45__cpo5cdataE,@object
	.size		_ZN34_INTERNAL_b4a2de89_4_k_cu_b90554174cuda3std6ranges3__45__cpo5cdataE,(_ZN34_INTERNAL_b4a2de89_4_k_cu_b90554176thrust24THRUST_300001_SM_1000_NS12placeholders2_2E - _ZN34_INTERNAL_b4a2de89_4_k_cu_b90554174cuda3std6ranges3__45__cpo5cdataE)
_ZN34_INTERNAL_b4a2de89_4_k_cu_b90554174cuda3std6ranges3__45__cpo5cdataE:
	.zero		1
	.type		_ZN34_INTERNAL_b4a2de89_4_k_cu_b90554176thrust24THRUST_300001_SM_1000_NS12placeholders2_2E,@object
	.size		_ZN34_INTERNAL_b4a2de89_4_k_cu_b90554176thrust24THRUST_300001_SM_1000_NS12placeholders2_2E,(_ZN34_INTERNAL_b4a2de89_4_k_cu_b90554174cuda3std3__45__cpo3endE - _ZN34_INTERNAL_b4a2de89_4_k_cu_b90554176thrust24THRUST_300001_SM_1000_NS12placeholders2_2E)
_ZN34_INTERNAL_b4a2de89_4_k_cu_b90554176thrust24THRUST_300001_SM_1000_NS12placeholders2_2E:
	.zero		1
	.type		_ZN34_INTERNAL_b4a2de89_4_k_cu_b90554174cuda3std3__45__cpo3endE,@object
	.size		_ZN34_INTERNAL_b4a2de89_4_k_cu_b90554174cuda3std3__45__cpo3endE,(_ZN34_INTERNAL_b4a2de89_4_k_cu_b90554174cuda3std6ranges3__45__cpo3endE - _ZN34_INTERNAL_b4a2de89_4_k_cu_b90554174cuda3std3__45__cpo3endE)
_ZN34_INTERNAL_b4a2de89_4_k_cu_b90554174cuda3std3__45__cpo3endE:
	.zero		1
	.type		_ZN34_INTERNAL_b4a2de89_4_k_cu_b90554174cuda3std6ranges3__45__cpo3endE,@object
	.size		_ZN34_INTERNAL_b4a2de89_4_k_cu_b90554174cuda3std6ranges3__45__cpo3endE,(_ZN34_INTERNAL_b4a2de89_4_k_cu_b90554176thrust24THRUST_300001_SM_1000_NS12placeholders2_6E - _ZN34_INTERNAL_b4a2de89_4_k_cu_b90554174cuda3std6ranges3__45__cpo3endE)
_ZN34_INTERNAL_b4a2de89_4_k_cu_b90554174cuda3std6ranges3__45__cpo3endE:
	.zero		1
	.type		_ZN34_INTERNAL_b4a2de89_4_k_cu_b90554176thrust24THRUST_300001_SM_1000_NS12placeholders2_6E,@object
	.size		_ZN34_INTERNAL_b4a2de89_4_k_cu_b90554176thrust24THRUST_300001_SM_1000_NS12placeholders2_6E,(_ZN34_INTERNAL_b4a2de89_4_k_cu_b90554174cuda3std3__45__cpo4rendE - _ZN34_INTERNAL_b4a2de89_4_k_cu_b90554176thrust24THRUST_300001_SM_1000_NS12placeholders2_6E)
_ZN34_INTERNAL_b4a2de89_4_k_cu_b90554176thrust24THRUST_300001_SM_1000_NS12placeholders2_6E:
	.zero		1
	.type		_ZN34_INTERNAL_b4a2de89_4_k_cu_b90554174cuda3std3__45__cpo4rendE,@object
	.size		_ZN34_INTERNAL_b4a2de89_4_k_cu_b90554174cuda3std3__45__cpo4rendE,(_ZN34_INTERNAL_b4a2de89_4_k_cu_b90554174cuda3std6ranges3__45__cpo9iter_swapE - _ZN34_INTERNAL_b4a2de89_4_k_cu_b90554174cuda3std3__45__cpo4rendE)
_ZN34_INTERNAL_b4a2de89_4_k_cu_b90554174cuda3std3__45__cpo4rendE:
	.zero		1
	.type		_ZN34_INTERNAL_b4a2de89_4_k_cu_b90554174cuda3std6ranges3__45__cpo9iter_swapE,@object
	.size		_ZN34_INTERNAL_b4a2de89_4_k_cu_b90554174cuda3std6ranges3__45__cpo9iter_swapE,(_ZN34_INTERNAL_b4a2de89_4_k_cu_b90554174cuda3std3__48unexpectE - _ZN34_INTERNAL_b4a2de89_4_k_cu_b90554174cuda3std6ranges3__45__cpo9iter_swapE)
_ZN34_INTERNAL_b4a2de89_4_k_cu_b90554174cuda3std6ranges3__45__cpo9iter_swapE:
	.zero		1
	.type		_ZN34_INTERNAL_b4a2de89_4_k_cu_b90554174cuda3std3__48unexpectE,@object
	.size		_ZN34_INTERNAL_b4a2de89_4_k_cu_b90554174cuda3std3__48unexpectE,(_ZN34_INTERNAL_b4a2de89_4_k_cu_b90554176thrust24THRUST_300001_SM_1000_NS8cuda_cub3parE - _ZN34_INTERNAL_b4a2de89_4_k_cu_b90554174cuda3std3__48unexpectE)
_ZN34_INTERNAL_b4a2de89_4_k_cu_b90554174cuda3std3__48unexpectE:
	.zero		1
	.type		_ZN34_INTERNAL_b4a2de89_4_k_cu_b90554176thrust24THRUST_300001_SM_1000_NS8cuda_cub3parE,@object
	.size		_ZN34_INTERNAL_b4a2de89_4_k_cu_b90554176thrust24THRUST_300001_SM_1000_NS8cuda_cub3parE,(_ZN34_INTERNAL_b4a2de89_4_k_cu_b90554176thrust24THRUST_300001_SM_1000_NS12placeholders2_4E - _ZN34_INTERNAL_b4a2de89_4_k_cu_b90554176thrust24THRUST_300001_SM_1000_NS8cuda_cub3parE)
_ZN34_INTERNAL_b4a2de89_4_k_cu_b90554176thrust24THRUST_300001_SM_1000_NS8cuda_cub3parE:
	.zero		1
	.type		_ZN34_INTERNAL_b4a2de89_4_k_cu_b90554176thrust24THRUST_300001_SM_1000_NS12placeholders2_4E,@object
	.size		_ZN34_INTERNAL_b4a2de89_4_k_cu_b90554176thrust24THRUST_300001_SM_1000_NS12placeholders2_4E,(_ZN34_INTERNAL_b4a2de89_4_k_cu_b90554174cuda3std3__45__cpo4cendE - _ZN34_INTERNAL_b4a2de89_4_k_cu_b90554176thrust24THRUST_300001_SM_1000_NS12placeholders2_4E)
_ZN34_INTERNAL_b4a2de89_4_k_cu_b90554176thrust24THRUST_300001_SM_1000_NS12placeholders2_4E:
	.zero		1
	.type		_ZN34_INTERNAL_b4a2de89_4_k_cu_b90554174cuda3std3__45__cpo4cendE,@object
	.size		_ZN34_INTERNAL_b4a2de89_4_k_cu_b90554174cuda3std3__45__cpo4cendE,(_ZN34_INTERNAL_b4a2de89_4_k_cu_b90554174cuda3std6ranges3__45__cpo4cendE - _ZN34_INTERNAL_b4a2de89_4_k_cu_b90554174cuda3std3__45__cpo4cendE)
_ZN34_INTERNAL_b4a2de89_4_k_cu_b90554174cuda3std3__45__cpo4cendE:
	.zero		1
	.type		_ZN34_INTERNAL_b4a2de89_4_k_cu_b90554174cuda3std6ranges3__45__cpo4cendE,@object
	.size		_ZN34_INTERNAL_b4a2de89_4_k_cu_b90554174cuda3std6ranges3__45__cpo4cendE,(_ZN34_INTERNAL_b4a2de89_4_k_cu_b90554174cuda3std3__420unreachable_sentinelE - _ZN34_INTERNAL_b4a2de89_4_k_cu_b90554174cuda3std6ranges3__45__cpo4cendE)
_ZN34_INTERNAL_b4a2de89_4_k_cu_b90554174cuda3std6ranges3__45__cpo4cendE:
	.zero		1
	.type		_ZN34_INTERNAL_b4a2de89_4_k_cu_b90554174cuda3std3__420unreachable_sentinelE,@object
	.size		_ZN34_INTERNAL_b4a2de89_4_k_cu_b90554174cuda3std3__420unreachable_sentinelE,(_ZN34_INTERNAL_b4a2de89_4_k_cu_b90554174cuda3std6ranges3__45__cpo5ssizeE - _ZN34_INTERNAL_b4a2de89_4_k_cu_b90554174cuda3std3__420unreachable_sentinelE)
_ZN34_INTERNAL_b4a2de89_4_k_cu_b90554174cuda3std3__420unreachable_sentinelE:
	.zero		1
	.type		_ZN34_INTERNAL_b4a2de89_4_k_cu_b90554174cuda3std6ranges3__45__cpo5ssizeE,@object
	.size		_ZN34_INTERNAL_b4a2de89_4_k_cu_b90554174cuda3std6ranges3__45__cpo5ssizeE,(_ZN34_INTERNAL_b4a2de89_4_k_cu_b90554176thrust24THRUST_300001_SM_1000_NS12placeholders2_8E - _ZN34_INTERNAL_b4a2de89_4_k_cu_b90554174cuda3std6ranges3__45__cpo5ssizeE)
_ZN34_INTERNAL_b4a2de89_4_k_cu_b90554174cuda3std6ranges3__45__cpo5ssizeE:
	.zero		1
	.type		_ZN34_INTERNAL_b4a2de89_4_k_cu_b90554176thrust24THRUST_300001_SM_1000_NS12placeholders2_8E,@object
	.size		_ZN34_INTERNAL_b4a2de89_4_k_cu_b90554176thrust24THRUST_300001_SM_1000_NS12placeholders2_8E,(_ZN34_INTERNAL_b4a2de89_4_k_cu_b90554174cuda3std3__45__cpo5crendE - _ZN34_INTERNAL_b4a2de89_4_k_cu_b90554176thrust24THRUST_300001_SM_1000_NS12placeholders2_8E)
_ZN34_INTERNAL_b4a2de89_4_k_cu_b90554176thrust24THRUST_300001_SM_1000_NS12placeholders2_8E:
	.zero		1
	.type		_ZN34_INTERNAL_b4a2de89_4_k_cu_b90554174cuda3std3__45__cpo5crendE,@object
	.size		_ZN34_INTERNAL_b4a2de89_4_k_cu_b90554174cuda3std3__45__cpo5crendE,(_ZN34_INTERNAL_b4a2de89_4_k_cu_b90554174cuda3std6ranges3__45__cpo4prevE - _ZN34_INTERNAL_b4a2de89_4_k_cu_b90554174cuda3std3__45__cpo5crendE)
_ZN34_INTERNAL_b4a2de89_4_k_cu_b90554174cuda3std3__45__cpo5crendE:
	.zero		1
	.type		_ZN34_INTERNAL_b4a2de89_4_k_cu_b90554174cuda3std6ranges3__45__cpo4prevE,@object
	.size		_ZN34_INTERNAL_b4a2de89_4_k_cu_b90554174cuda3std6ranges3__45__cpo4prevE,(_ZN34_INTERNAL_b4a2de89_4_k_cu_b90554174cuda3std6ranges3__45__cpo9iter_moveE - _ZN34_INTERNAL_b4a2de89_4_k_cu_b90554174cuda3std6ranges3__45__cpo4prevE)
_ZN34_INTERNAL_b4a2de89_4_k_cu_b90554174cuda3std6ranges3__45__cpo4prevE:
	.zero		1
	.type		_ZN34_INTERNAL_b4a2de89_4_k_cu_b90554174cuda3std6ranges3__45__cpo9iter_moveE,@object
	.size		_ZN34_INTERNAL_b4a2de89_4_k_cu_b90554174cuda3std6ranges3__45__cpo9iter_moveE,(_ZN34_INTERNAL_b4a2de89_4_k_cu_b90554176thrust24THRUST_300001_SM_1000_NS6system6detail10sequential3seqE - _ZN34_INTERNAL_b4a2de89_4_k_cu_b90554174cuda3std6ranges3__45__cpo9iter_moveE)
_ZN34_INTERNAL_b4a2de89_4_k_cu_b90554174cuda3std6ranges3__45__cpo9iter_moveE:
	.zero		1
	.type		_ZN34_INTERNAL_b4a2de89_4_k_cu_b90554176thrust24THRUST_300001_SM_1000_NS6system6detail10sequential3seqE,@object
	.size		_ZN34_INTERNAL_b4a2de89_4_k_cu_b90554176thrust24THRUST_300001_SM_1000_NS6system6detail10sequential3seqE,(.L_31 - _ZN34_INTERNAL_b4a2de89_4_k_cu_b90554176thrust24THRUST_300001_SM_1000_NS6system6detail10sequential3seqE)
_ZN34_INTERNAL_b4a2de89_4_k_cu_b90554176thrust24THRUST_300001_SM_1000_NS6system6detail10sequential3seqE:
	.zero		1
.L_31:


//--------------------- .nv.constant0._ZN3cub18CUB_300001_SM_10006detail11EmptyKernelIvEEvv --------------------------
	.section	.nv.constant0._ZN3cub18CUB_300001_SM_10006detail11EmptyKernelIvEEvv,"a",@progbits
	.sectionflags	@""
	.align	4
.nv.constant0._ZN3cub18CUB_300001_SM_10006detail11EmptyKernelIvEEvv:
	.zero		896


//--------------------- .nv.constant0._Z10matrix_addILi128ELi128EEvPKfS1_Pfi --------------------------
	.section	.nv.constant0._Z10matrix_addILi128ELi128EEvPKfS1_Pfi,"a",@progbits
	.sectionflags	@""
	.align	4
.nv.constant0._Z10matrix_addILi128ELi128EEvPKfS1_Pfi:
	.zero		924


//--------------------- .nv.constant0._Z15matrix_add_basePKfS0_Pfi --------------------------
	.section	.nv.constant0._Z15matrix_add_basePKfS0_Pfi,"a",@progbits
	.sectionflags	@""
	.align	4
.nv.constant0._Z15matrix_add_basePKfS0_Pfi:
	.zero		924


//--------------------- SYMBOLS --------------------------

	.type		.nv.reservedSmem.offset0,@object
	.size		.nv.reservedSmem.offset0,0x4
